	.target	sm_90a

	.elftype	@"ET_EXEC"


//--------------------- .note.nv.tkinfo           --------------------------
	.section	.note.nv.tkinfo,"",@"SHT_NOTE"
	.sectionflags	@"SHF_NOTE_NV_TKINFO"
	.tkinfo
        /*0018*/ 	.word	0x00000002
        /*0030*/ 	.string	""
        /*0030*/ 	.string	"ptxas"
        /*0030*/ 	.string	"Cuda compilation tools, release 13.0, V13.0.88"
        /*0030*/ 	.string	"Build cuda_13.0.r13.0/compiler.36424714_0"
        /*0030*/ 	.string	"-arch sm_90a -m 64 "



//--------------------- .note.nv.cuinfo           --------------------------
	.section	.note.nv.cuinfo,"",@"SHT_NOTE"
	.sectionflags	@"SHF_NOTE_NV_CUINFO"
        /*0018*/ 	.short	0x0002
        /*001a*/ 	.short	0x005a
        /*001c*/ 	.short	0x0082
	.zero		2


//--------------------- .nv.info                  --------------------------
	.section	.nv.info,"",@"SHT_CUDA_INFO"
	.align	4


	//----- nvinfo : EIATTR_REGCOUNT
	.align		4
        /*0000*/ 	.byte	0x04, 0x2f
        /*0002*/ 	.short	(.L_15 - .L_14)
	.align		4
.L_14:
        /*0004*/ 	.word	index@(_ZN7cutlass13device_kernelINS_4gemm6kernel13GemmUniversalIN4cute5tupleIJiiiiEEENS1_10collective13CollectiveMmaINS1_34MainloopSm90TmaGmmaWarpSpecializedILi16ENS5_IJNS4_1CILi1EEESB_SB_EEENS1_32KernelTmaWarpSpecializedPingpongEEENS5_IJNSA_ILi64EEENSA_ILi160EEENSA_ILi32EEEEEENS_10bfloat16_tENS5_IJlSB_lEEESJ_SK_NS4_8TiledMMAINS4_8MMA_AtomIJNS4_4SM904GMMA27MMA_64x32x16_F32BF16BF16_SSILNSO_5MajorE0ELSQ_0ELNSO_7ScaleInE1ELSR_1EEEEEENS4_6LayoutISC_NS5_IJNSA_ILi0EEESV_SV_EEEEENS5_IJNS4_10UnderscoreESY_SY_EEEEENS4_13SM90_TMA_LOADENS4_14ComposedLayoutINS4_7SwizzleILi2ELi4ELi3EEENS4_18smem_ptr_flag_bitsILi16EEENSU_INS5_IJNSA_ILi8EEESH_EEENS5_IJSH_SB_EEEEEEEvNS4_8identityES11_S1B_vS1C_EENS_8epilogue10collective6detail29Sm90TmaWarpSpecializedAdapterINS1F_15DefaultEpilogueISJ_SK_SK_NS1E_6thread17LinearCombinationISJ_Li1EffLNS1J_9ScaleType4KindE0ELNS_15FloatRoundStyleE2ESJ_EENS1_15EpilogueDefaultEEEEEvvEEEEvNT_6ParamsE)
        /*0008*/ 	.word	0x000000a8


	//----- nvinfo : EIATTR_FRAME_SIZE
	.align		4
.L_15:
        /*000c*/ 	.byte	0x04, 0x11
        /*000e*/ 	.short	(.L_17 - .L_16)
	.align		4
.L_16:
        /*0010*/ 	.word	index@(_ZN7cutlass13device_kernelINS_4gemm6kernel13GemmUniversalIN4cute5tupleIJiiiiEEENS1_10collective13CollectiveMmaINS1_34MainloopSm90TmaGmmaWarpSpecializedILi16ENS5_IJNS4_1CILi1EEESB_SB_EEENS1_32KernelTmaWarpSpecializedPingpongEEENS5_IJNSA_ILi64EEENSA_ILi160EEENSA_ILi32EEEEEENS_10bfloat16_tENS5_IJlSB_lEEESJ_SK_NS4_8TiledMMAINS4_8MMA_AtomIJNS4_4SM904GMMA27MMA_64x32x16_F32BF16BF16_SSILNSO_5MajorE0ELSQ_0ELNSO_7ScaleInE1ELSR_1EEEEEENS4_6LayoutISC_NS5_IJNSA_ILi0EEESV_SV_EEEEENS5_IJNS4_10UnderscoreESY_SY_EEEEENS4_13SM90_TMA_LOADENS4_14ComposedLayoutINS4_7SwizzleILi2ELi4ELi3EEENS4_18smem_ptr_flag_bitsILi16EEENSU_INS5_IJNSA_ILi8EEESH_EEENS5_IJSH_SB_EEEEEEEvNS4_8identityES11_S1B_vS1C_EENS_8epilogue10collective6detail29Sm90TmaWarpSpecializedAdapterINS1F_15DefaultEpilogueISJ_SK_SK_NS1E_6thread17LinearCombinationISJ_Li1EffLNS1J_9ScaleType4KindE0ELNS_15FloatRoundStyleE2ESJ_EENS1_15EpilogueDefaultEEEEEvvEEEEvNT_6ParamsE)
        /*0014*/ 	.word	0x00000000


	//----- nvinfo : EIATTR_MIN_STACK_SIZE
	.align		4
.L_17:
        /*0018*/ 	.byte	0x04, 0x12
        /*001a*/ 	.short	(.L_19 - .L_18)
	.align		4
.L_18:
        /*001c*/ 	.word	index@(_ZN7cutlass13device_kernelINS_4gemm6kernel13GemmUniversalIN4cute5tupleIJiiiiEEENS1_10collective13CollectiveMmaINS1_34MainloopSm90TmaGmmaWarpSpecializedILi16ENS5_IJNS4_1CILi1EEESB_SB_EEENS1_32KernelTmaWarpSpecializedPingpongEEENS5_IJNSA_ILi64EEENSA_ILi160EEENSA_ILi32EEEEEENS_10bfloat16_tENS5_IJlSB_lEEESJ_SK_NS4_8TiledMMAINS4_8MMA_AtomIJNS4_4SM904GMMA27MMA_64x32x16_F32BF16BF16_SSILNSO_5MajorE0ELSQ_0ELNSO_7ScaleInE1ELSR_1EEEEEENS4_6LayoutISC_NS5_IJNSA_ILi0EEESV_SV_EEEEENS5_IJNS4_10UnderscoreESY_SY_EEEEENS4_13SM90_TMA_LOADENS4_14ComposedLayoutINS4_7SwizzleILi2ELi4ELi3EEENS4_18smem_ptr_flag_bitsILi16EEENSU_INS5_IJNSA_ILi8EEESH_EEENS5_IJSH_SB_EEEEEEEvNS4_8identityES11_S1B_vS1C_EENS_8epilogue10collective6detail29Sm90TmaWarpSpecializedAdapterINS1F_15DefaultEpilogueISJ_SK_SK_NS1E_6thread17LinearCombinationISJ_Li1EffLNS1J_9ScaleType4KindE0ELNS_15FloatRoundStyleE2ESJ_EENS1_15EpilogueDefaultEEEEEvvEEEEvNT_6ParamsE)
        /*0020*/ 	.word	0x00000000
.L_19:


//--------------------- .nv.compat                --------------------------
	.section	.nv.compat,"",@"SHT_CUDA_COMPAT_INFO"
	.align	4
        /*0000*/ 	.byte	0x02, 0x09, 0x01, 0x00, 0x02, 0x02, 0x04, 0x00, 0x02, 0x05, 0x05, 0x00, 0x03, 0x07, 0x01, 0x01
        /*0010*/ 	.byte	0x02, 0x03, 0x01, 0x00, 0x02, 0x06, 0x01, 0x00, 0x04, 0x0b, 0x08, 0x00, 0x00, 0x00, 0x00, 0x00
        /*0020*/ 	.byte	0x00, 0x00, 0x00, 0x00


//--------------------- .nv.info._ZN7cutlass13device_kernelINS_4gemm6kernel13GemmUniversalIN4cute5tupleIJiiiiEEENS1_10collective13CollectiveMmaINS1_34MainloopSm90TmaGmmaWarpSpecializedILi16ENS5_IJNS4_1CILi1EEESB_SB_EEENS1_32KernelTmaWarpSpecializedPingpongEEENS5_IJNSA_ILi64EEENSA_ILi160EEENSA_ILi32EEEEEENS_10bfloat16_tENS5_IJlSB_lEEESJ_SK_NS4_8TiledMMAINS4_8MMA_AtomIJNS4_4SM904GMMA27MMA_64x32x16_F32BF16BF16_SSILNSO_5MajorE0ELSQ_0ELNSO_7ScaleInE1ELSR_1EEEEEENS4_6LayoutISC_NS5_IJNSA_ILi0EEESV_SV_EEEEENS5_IJNS4_10UnderscoreESY_SY_EEEEENS4_13SM90_TMA_LOADENS4_14ComposedLayoutINS4_7SwizzleILi2ELi4ELi3EEENS4_18smem_ptr_flag_bitsILi16EEENSU_INS5_IJNSA_ILi8EEESH_EEENS5_IJSH_SB_EEEEEEEvNS4_8identityES11_S1B_vS1C_EENS_8epilogue10collective6detail29Sm90TmaWarpSpecializedAdapterINS1F_15DefaultEpilogueISJ_SK_SK_NS1E_6thread17LinearCombinationISJ_Li1EffLNS1J_9ScaleType4KindE0ELNS_15FloatRoundStyleE2ESJ_EENS1_15EpilogueDefaultEEEEEvvEEEEvNT_6ParamsE --------------------------
	.section	.nv.info._ZN7cutlass13device_kernelINS_4gemm6kernel13GemmUniversalIN4cute5tupleIJiiiiEEENS1_10collective13CollectiveMmaINS1_34MainloopSm90TmaGmmaWarpSpecializedILi16ENS5_IJNS4_1CILi1EEESB_SB_EEENS1_32KernelTmaWarpSpecializedPingpongEEENS5_IJNSA_ILi64EEENSA_ILi160EEENSA_ILi32EEEEEENS_10bfloat16_tENS5_IJlSB_lEEESJ_SK_NS4_8TiledMMAINS4_8MMA_AtomIJNS4_4SM904GMMA27MMA_64x32x16_F32BF16BF16_SSILNSO_5MajorE0ELSQ_0ELNSO_7ScaleInE1ELSR_1EEEEEENS4_6LayoutISC_NS5_IJNSA_ILi0EEESV_SV_EEEEENS5_IJNS4_10UnderscoreESY_SY_EEEEENS4_13SM90_TMA_LOADENS4_14ComposedLayoutINS4_7SwizzleILi2ELi4ELi3EEENS4_18smem_ptr_flag_bitsILi16EEENSU_INS5_IJNSA_ILi8EEESH_EEENS5_IJSH_SB_EEEEEEEvNS4_8identityES11_S1B_vS1C_EENS_8epilogue10collective6detail29Sm90TmaWarpSpecializedAdapterINS1F_15DefaultEpilogueISJ_SK_SK_NS1E_6thread17LinearCombinationISJ_Li1EffLNS1J_9ScaleType4KindE0ELNS_15FloatRoundStyleE2ESJ_EENS1_15EpilogueDefaultEEEEEvvEEEEvNT_6ParamsE,"",@"SHT_CUDA_INFO"
	.sectionflags	@""
	.align	4


	//----- nvinfo : EIATTR_CUDA_API_VERSION
	.align		4
        /*0000*/ 	.byte	0x04, 0x37
        /*0002*/ 	.short	(.L_21 - .L_20)
.L_20:
        /*0004*/ 	.word	0x00000082


	//----- nvinfo : EIATTR_KPARAM_INFO
	.align		4
.L_21:
        /*0008*/ 	.byte	0x04, 0x17
        /*000a*/ 	.short	(.L_23 - .L_22)
.L_22:
        /*000c*/ 	.word	0x00000000
        /*0010*/ 	.short	0x0000
        /*0012*/ 	.short	0x0070
        /*0014*/ 	.byte	0x00, 0xf0, 0x01, 0x10


	//----- nvinfo : EIATTR_SPARSE_MMA_MASK
	.align		4
.L_23:
        /*0018*/ 	.byte	0x03, 0x50
        /*001a*/ 	.short	0x0000


	//----- nvinfo : EIATTR_MAXREG_COUNT
	.align		4
        /*001c*/ 	.byte	0x03, 0x1b
        /*001e*/ 	.short	0x00a8


	//----- nvinfo : EIATTR_NUM_BARRIERS
	.align		4
        /*0020*/ 	.byte	0x02, 0x4c
        /*0022*/ 	.byte	0x01
	.zero		1


	//----- nvinfo : EIATTR_EXTERNS
	.align		4
        /*0024*/ 	.byte	0x04, 0x0f
        /*0026*/ 	.short	(.L_25 - .L_24)


	//   ....[0]....
	.align		4
.L_24:
        /*0028*/ 	.word	index@(__assertfail)


	//----- nvinfo : EIATTR_MERCURY_ISA_VERSION
	.align		4
.L_25:
        /*002c*/ 	.byte	0x03, 0x5f
        /*002e*/ 	.short	0x0101


	//----- nvinfo : EIATTR_INT_WARP_WIDE_INSTR_OFFSETS
	.align		4
        /*0030*/ 	.byte	0x04, 0x31
        /*0032*/ 	.short	(.L_27 - .L_26)


	//   ....[0]....
.L_26:
        /*0034*/ 	.word	0x00000620


	//   ....[1]....
        /*0038*/ 	.word	0x00000640


	//   ....[2]....
        /*003c*/ 	.word	0x000006c0


	//   ....[3]....
        /*0040*/ 	.word	0x000006d0


	//   ....[4]....
        /*0044*/ 	.word	0x000006e0


	//   ....[5]....
        /*0048*/ 	.word	0x00000700


	//   ....[6]....
        /*004c*/ 	.word	0x00000760


	//   ....[7]....
        /*0050*/ 	.word	0x00000780


	//----- nvinfo : EIATTR_COOP_GROUP_MASK_REGIDS
	.align		4
.L_27:
        /*0054*/ 	.byte	0x04, 0x29
        /*0056*/ 	.short	(.L_29 - .L_28)


	//   ....[0]....
.L_28:
        /*0058*/ 	.word	0xffffffff


	//   ....[1]....
        /*005c*/ 	.word	0xffffffff


	//   ....[2]....
        /*0060*/ 	.word	0xffffffff


	//   ....[3]....
        /*0064*/ 	.word	0xffffffff


	//   ....[4]....
        /*0068*/ 	.word	0xffffffff


	//   ....[5]....
        /*006c*/ 	.word	0xffffffff


	//----- nvinfo : EIATTR_COOP_GROUP_INSTR_OFFSETS
	.align		4
.L_29:
        /*0070*/ 	.byte	0x04, 0x28
        /*0072*/ 	.short	(.L_31 - .L_30)


	//   ....[0]....
.L_30:
        /*0074*/ 	.word	0x00000050


	//   ....[1]....
        /*0078*/ 	.word	0x00000080


	//   ....[2]....
        /*007c*/ 	.word	0x00000180


	//   ....[3]....
        /*0080*/ 	.word	0x00000540


	//   ....[4]....
        /*0084*/ 	.word	0x00000580


	//   ....[5]....
        /*0088*/ 	.word	0x000005c0


	//----- nvinfo : EIATTR_REG_RECONFIG
	.align		4
.L_31:
        /*008c*/ 	.byte	0x01, 0x54
	.zero		2


	//----- nvinfo : EIATTR_SYSCALL_OFFSETS
	.align		4
        /*0090*/ 	.byte	0x04, 0x46
        /*0092*/ 	.short	(.L_33 - .L_32)


	//   ....[0]....
.L_32:
        /*0094*/ 	.word	0x00001850


	//----- nvinfo : EIATTR_MBARRIER_INSTR_OFFSETS
	.align		4
.L_33:
        /*0098*/ 	.byte	0x04, 0x39
        /*009a*/ 	.short	(.L_35 - .L_34)


	//   ....[0]....
.L_34:
        /*009c*/ 	.word	0x00000320
        /*00a0*/ 	.word	0x000000ff
        /*00a4*/ 	.word	0x00000000
        /*00a8*/ 	.short	0x0100
        /*00aa*/ 	.byte	0x09
	.zero		1


	//   ....[1]....
        /*00ac*/ 	.word	0x00000330
        /*00b0*/ 	.word	0x000000ff
        /*00b4*/ 	.word	0x00000080
        /*00b8*/ 	.short	0x0100
        /*00ba*/ 	.byte	0x09
	.zero		1


	//   ....[2]....
        /*00bc*/ 	.word	0x00000340
        /*00c0*/ 	.word	0x000000ff
        /*00c4*/ 	.word	0x00000008
        /*00c8*/ 	.short	0x0100
        /*00ca*/ 	.byte	0x09
	.zero		1


	//   ....[3]....
        /*00cc*/ 	.word	0x00000350
        /*00d0*/ 	.word	0x000000ff
        /*00d4*/ 	.word	0x00000088
        /*00d8*/ 	.short	0x0100
        /*00da*/ 	.byte	0x09
	.zero		1


	//   ....[4]....
        /*00dc*/ 	.word	0x00000360
        /*00e0*/ 	.word	0x000000ff
        /*00e4*/ 	.word	0x00000010
        /*00e8*/ 	.short	0x0100
        /*00ea*/ 	.byte	0x09
	.zero		1


	//   ....[5]....
        /*00ec*/ 	.word	0x00000370
        /*00f0*/ 	.word	0x000000ff
        /*00f4*/ 	.word	0x00000090
        /*00f8*/ 	.short	0x0100
        /*00fa*/ 	.byte	0x09
	.zero		1


	//   ....[6]....
        /*00fc*/ 	.word	0x00000380
        /*0100*/ 	.word	0x000000ff
        /*0104*/ 	.word	0x00000018
        /*0108*/ 	.short	0x0100
        /*010a*/ 	.byte	0x09
	.zero		1


	//   ....[7]....
        /*010c*/ 	.word	0x00000390
        /*0110*/ 	.word	0x000000ff
        /*0114*/ 	.word	0x00000098
        /*0118*/ 	.short	0x0100
        /*011a*/ 	.byte	0x09
	.zero		1


	//   ....[8]....
        /*011c*/ 	.word	0x000003a0
        /*0120*/ 	.word	0x000000ff
        /*0124*/ 	.word	0x00000020
        /*0128*/ 	.short	0x0100
        /*012a*/ 	.byte	0x09
	.zero		1


	//   ....[9]....
        /*012c*/ 	.word	0x000003b0
        /*0130*/ 	.word	0x000000ff
        /*0134*/ 	.word	0x000000a0
        /*0138*/ 	.short	0x0100
        /*013a*/ 	.byte	0x09
	.zero		1


	//   ....[10]....
        /*013c*/ 	.word	0x000003c0
        /*0140*/ 	.word	0x000000ff
        /*0144*/ 	.word	0x00000028
        /*0148*/ 	.short	0x0100
        /*014a*/ 	.byte	0x09
	.zero		1


	//   ....[11]....
        /*014c*/ 	.word	0x000003d0
        /*0150*/ 	.word	0x000000ff
        /*0154*/ 	.word	0x000000a8
        /*0158*/ 	.short	0x0100
        /*015a*/ 	.byte	0x09
	.zero		1


	//   ....[12]....
        /*015c*/ 	.word	0x000003e0
        /*0160*/ 	.word	0x000000ff
        /*0164*/ 	.word	0x00000030
        /*0168*/ 	.short	0x0100
        /*016a*/ 	.byte	0x09
	.zero		1


	//   ....[13]....
        /*016c*/ 	.word	0x000003f0
        /*0170*/ 	.word	0x000000ff
        /*0174*/ 	.word	0x000000b0
        /*0178*/ 	.short	0x0100
        /*017a*/ 	.byte	0x09
	.zero		1


	//   ....[14]....
        /*017c*/ 	.word	0x00000400
        /*0180*/ 	.word	0x000000ff
        /*0184*/ 	.word	0x00000038
        /*0188*/ 	.short	0x0100
        /*018a*/ 	.byte	0x09
	.zero		1


	//   ....[15]....
        /*018c*/ 	.word	0x00000410
        /*0190*/ 	.word	0x000000ff
        /*0194*/ 	.word	0x000000b8
        /*0198*/ 	.short	0x0100
        /*019a*/ 	.byte	0x09
	.zero		1


	//   ....[16]....
        /*019c*/ 	.word	0x00000420
        /*01a0*/ 	.word	0x000000ff
        /*01a4*/ 	.word	0x00000040
        /*01a8*/ 	.short	0x0100
        /*01aa*/ 	.byte	0x09
	.zero		1


	//   ....[17]....
        /*01ac*/ 	.word	0x00000430
        /*01b0*/ 	.word	0x000000ff
        /*01b4*/ 	.word	0x000000c0
        /*01b8*/ 	.short	0x0100
        /*01ba*/ 	.byte	0x09
	.zero		1


	//   ....[18]....
        /*01bc*/ 	.word	0x00000440
        /*01c0*/ 	.word	0x000000ff
        /*01c4*/ 	.word	0x00000048
        /*01c8*/ 	.short	0x0100
        /*01ca*/ 	.byte	0x09
	.zero		1


	//   ....[19]....
        /*01cc*/ 	.word	0x00000450
        /*01d0*/ 	.word	0x000000ff
        /*01d4*/ 	.word	0x000000c8
        /*01d8*/ 	.short	0x0100
        /*01da*/ 	.byte	0x09
	.zero		1


	//   ....[20]....
        /*01dc*/ 	.word	0x00000460
        /*01e0*/ 	.word	0x000000ff
        /*01e4*/ 	.word	0x00000050
        /*01e8*/ 	.short	0x0100
        /*01ea*/ 	.byte	0x09
	.zero		1


	//   ....[21]....
        /*01ec*/ 	.word	0x00000470
        /*01f0*/ 	.word	0x000000ff
        /*01f4*/ 	.word	0x000000d0
        /*01f8*/ 	.short	0x0100
        /*01fa*/ 	.byte	0x09
	.zero		1


	//   ....[22]....
        /*01fc*/ 	.word	0x00000480
        /*0200*/ 	.word	0x000000ff
        /*0204*/ 	.word	0x00000058
        /*0208*/ 	.short	0x0100
        /*020a*/ 	.byte	0x09
	.zero		1


	//   ....[23]....
        /*020c*/ 	.word	0x00000490
        /*0210*/ 	.word	0x000000ff
        /*0214*/ 	.word	0x000000d8
        /*0218*/ 	.short	0x0100
        /*021a*/ 	.byte	0x09
	.zero		1


	//   ....[24]....
        /*021c*/ 	.word	0x000004a0
        /*0220*/ 	.word	0x000000ff
        /*0224*/ 	.word	0x00000060
        /*0228*/ 	.short	0x0100
        /*022a*/ 	.byte	0x09
	.zero		1


	//   ....[25]....
        /*022c*/ 	.word	0x000004b0
        /*0230*/ 	.word	0x000000ff
        /*0234*/ 	.word	0x000000e0
        /*0238*/ 	.short	0x0100
        /*023a*/ 	.byte	0x09
	.zero		1


	//   ....[26]....
        /*023c*/ 	.word	0x000004c0
        /*0240*/ 	.word	0x000000ff
        /*0244*/ 	.word	0x00000068
        /*0248*/ 	.short	0x0100
        /*024a*/ 	.byte	0x09
	.zero		1


	//   ....[27]....
        /*024c*/ 	.word	0x000004d0
        /*0250*/ 	.word	0x000000ff
        /*0254*/ 	.word	0x000000e8
        /*0258*/ 	.short	0x0100
        /*025a*/ 	.byte	0x09
	.zero		1


	//   ....[28]....
        /*025c*/ 	.word	0x000004e0
        /*0260*/ 	.word	0x000000ff
        /*0264*/ 	.word	0x00000070
        /*0268*/ 	.short	0x0100
        /*026a*/ 	.byte	0x09
	.zero		1


	//   ....[29]....
        /*026c*/ 	.word	0x000004f0
        /*0270*/ 	.word	0x000000ff
        /*0274*/ 	.word	0x000000f0
        /*0278*/ 	.short	0x0100
        /*027a*/ 	.byte	0x09
	.zero		1


	//   ....[30]....
        /*027c*/ 	.word	0x00000500
        /*0280*/ 	.word	0x000000ff
        /*0284*/ 	.word	0x00000078
        /*0288*/ 	.short	0x0100
        /*028a*/ 	.byte	0x09
	.zero		1


	//   ....[31]....
        /*028c*/ 	.word	0x00000510
        /*0290*/ 	.word	0x000000ff
        /*0294*/ 	.word	0x000000f8
        /*0298*/ 	.short	0x0100
        /*029a*/ 	.byte	0x09
	.zero		1


	//   ....[32]....
        /*029c*/ 	.word	0x000007a0
        /*02a0*/ 	.word	0x000000ff
        /*02a4*/ 	.word	0x00000130
        /*02a8*/ 	.short	0x0100
        /*02aa*/ 	.byte	0x09
	.zero		1


	//   ....[33]....
        /*02ac*/ 	.word	0x000007b0
        /*02b0*/ 	.word	0x000000ff
        /*02b4*/ 	.word	0x00000138
        /*02b8*/ 	.short	0x0100
        /*02ba*/ 	.byte	0x09
	.zero		1


	//   ....[34]....
        /*02bc*/ 	.word	0x000007f0
        /*02c0*/ 	.word	0x000000ff
        /*02c4*/ 	.word	0x00000110
        /*02c8*/ 	.short	0x0100
        /*02ca*/ 	.byte	0x0a
	.zero		1


	//   ....[35]....
        /*02cc*/ 	.word	0x00000810
        /*02d0*/ 	.word	0x000000ff
        /*02d4*/ 	.word	0x00000118
        /*02d8*/ 	.short	0x0100
        /*02da*/ 	.byte	0x0a
	.zero		1


	//   ....[36]....
        /*02dc*/ 	.word	0x00000820
        /*02e0*/ 	.word	0x000000ff
        /*02e4*/ 	.word	0x00000120
        /*02e8*/ 	.short	0x0100
        /*02ea*/ 	.byte	0x0a
	.zero		1


	//   ....[37]....
        /*02ec*/ 	.word	0x00000830
        /*02f0*/ 	.word	0x000000ff
        /*02f4*/ 	.word	0x00000128
        /*02f8*/ 	.short	0x0100
        /*02fa*/ 	.byte	0x0a
	.zero		1


	//   ....[38]....
        /*02fc*/ 	.word	0x00001730
        /*0300*/ 	.word	0x0000006b
        /*0304*/ 	.word	0x00000000
        /*0308*/ 	.short	0x010a
        /*030a*/ 	.byte	0x2c
	.zero		1


	//   ....[39]....
        /*030c*/ 	.word	0x000018e0
        /*0310*/ 	.word	0x00000003
        /*0314*/ 	.word	0x00000000
        /*0318*/ 	.short	0x010a
        /*031a*/ 	.byte	0x3f
	.zero		1


	//   ....[40]....
        /*031c*/ 	.word	0x00001940
        /*0320*/ 	.word	0x00000003
        /*0324*/ 	.word	0x00000000
        /*0328*/ 	.short	0x010a
        /*032a*/ 	.byte	0x3f
	.zero		1


	//   ....[41]....
        /*032c*/ 	.word	0x00001ec0
        /*0330*/ 	.word	0x000000ff
        /*0334*/ 	.word	0x00000000
        /*0338*/ 	.short	0x010a
        /*033a*/ 	.byte	0x08
	.zero		1


	//   ....[42]....
        /*033c*/ 	.word	0x00001f00
        /*0340*/ 	.word	0x000000ff
        /*0344*/ 	.word	0x00000000
        /*0348*/ 	.short	0x010a
        /*034a*/ 	.byte	0x08
	.zero		1


	//   ....[43]....
        /*034c*/ 	.word	0x00002390
        /*0350*/ 	.word	0x000000ff
        /*0354*/ 	.word	0x00000000
        /*0358*/ 	.short	0x0101
        /*035a*/ 	.byte	0x08
	.zero		1


	//   ....[44]....
        /*035c*/ 	.word	0x00002480
        /*0360*/ 	.word	0x0000006c
        /*0364*/ 	.word	0x00000000
        /*0368*/ 	.short	0x0101
        /*036a*/ 	.byte	0x2d
	.zero		1


	//   ....[45]....
        /*036c*/ 	.word	0x00002540
        /*0370*/ 	.word	0x000000ff
        /*0374*/ 	.word	0x00000000
        /*0378*/ 	.short	0x0101
        /*037a*/ 	.byte	0x04
	.zero		1


	//   ....[46]....
        /*037c*/ 	.word	0x000025f0
        /*0380*/ 	.word	0x0000006b
        /*0384*/ 	.word	0x00000010
        /*0388*/ 	.short	0x010a
        /*038a*/ 	.byte	0x2c
	.zero		1


	//   ....[47]....
        /*038c*/ 	.word	0x000076a0
        /*0390*/ 	.word	0x0000006e
        /*0394*/ 	.word	0x00000000
        /*0398*/ 	.short	0x0101
        /*039a*/ 	.byte	0x2d
	.zero		1


	//   ....[48]....
        /*039c*/ 	.word	0x00008080
        /*03a0*/ 	.word	0x00000007
        /*03a4*/ 	.word	0x00000080
        /*03a8*/ 	.short	0x010a
        /*03aa*/ 	.byte	0x3f
	.zero		1


	//   ....[49]....
        /*03ac*/ 	.word	0x00008420
        /*03b0*/ 	.word	0x00000003
        /*03b4*/ 	.word	0x00000138
        /*03b8*/ 	.short	0x0101
        /*03ba*/ 	.byte	0x3f
	.zero		1


	//   ....[50]....
        /*03bc*/ 	.word	0x00008b90
        /*03c0*/ 	.word	0x00000007
        /*03c4*/ 	.word	0x00000000
        /*03c8*/ 	.short	0x010a
        /*03ca*/ 	.byte	0x3f
	.zero		1


	//   ....[51]....
        /*03cc*/ 	.word	0x00008c10
        /*03d0*/ 	.word	0x00000009
        /*03d4*/ 	.word	0x00000000
        /*03d8*/ 	.short	0x010a
        /*03da*/ 	.byte	0x3f
	.zero		1


	//   ....[52]....
        /*03dc*/ 	.word	0x00008ca0
        /*03e0*/ 	.word	0x00000006
        /*03e4*/ 	.word	0x00000000
        /*03e8*/ 	.short	0x010a
        /*03ea*/ 	.byte	0x3f
	.zero		1


	//   ....[53]....
        /*03ec*/ 	.word	0x00008d30
        /*03f0*/ 	.word	0x00000009
        /*03f4*/ 	.word	0x00000000
        /*03f8*/ 	.short	0x010a
        /*03fa*/ 	.byte	0x3f
	.zero		1


	//   ....[54]....
        /*03fc*/ 	.word	0x00008dc0
        /*0400*/ 	.word	0x00000006
        /*0404*/ 	.word	0x00000000
        /*0408*/ 	.short	0x010a
        /*040a*/ 	.byte	0x3f
	.zero		1


	//   ....[55]....
        /*040c*/ 	.word	0x00008e50
        /*0410*/ 	.word	0x00000009
        /*0414*/ 	.word	0x00000000
        /*0418*/ 	.short	0x010a
        /*041a*/ 	.byte	0x3f
	.zero		1


	//   ....[56]....
        /*041c*/ 	.word	0x00008ee0
        /*0420*/ 	.word	0x00000006
        /*0424*/ 	.word	0x00000000
        /*0428*/ 	.short	0x010a
        /*042a*/ 	.byte	0x3f
	.zero		1


	//   ....[57]....
        /*042c*/ 	.word	0x00008f70
        /*0430*/ 	.word	0x00000009
        /*0434*/ 	.word	0x00000000
        /*0438*/ 	.short	0x010a
        /*043a*/ 	.byte	0x3f
	.zero		1


	//   ....[58]....
        /*043c*/ 	.word	0x00009000
        /*0440*/ 	.word	0x00000006
        /*0444*/ 	.word	0x00000000
        /*0448*/ 	.short	0x010a
        /*044a*/ 	.byte	0x3f
	.zero		1


	//   ....[59]....
        /*044c*/ 	.word	0x00009090
        /*0450*/ 	.word	0x00000009
        /*0454*/ 	.word	0x00000000
        /*0458*/ 	.short	0x010a
        /*045a*/ 	.byte	0x3f
	.zero		1


	//   ....[60]....
        /*045c*/ 	.word	0x00009120
        /*0460*/ 	.word	0x00000006
        /*0464*/ 	.word	0x00000000
        /*0468*/ 	.short	0x010a
        /*046a*/ 	.byte	0x3f
	.zero		1


	//   ....[61]....
        /*046c*/ 	.word	0x000091b0
        /*0470*/ 	.word	0x00000009
        /*0474*/ 	.word	0x00000000
        /*0478*/ 	.short	0x010a
        /*047a*/ 	.byte	0x3f
	.zero		1


	//   ....[62]....
        /*047c*/ 	.word	0x00009240
        /*0480*/ 	.word	0x00000006
        /*0484*/ 	.word	0x00000000
        /*0488*/ 	.short	0x010a
        /*048a*/ 	.byte	0x3f
	.zero		1


	//   ....[63]....
        /*048c*/ 	.word	0x000092d0
        /*0490*/ 	.word	0x00000009
        /*0494*/ 	.word	0x00000000
        /*0498*/ 	.short	0x010a
        /*049a*/ 	.byte	0x3f
	.zero		1


	//   ....[64]....
        /*049c*/ 	.word	0x00009360
        /*04a0*/ 	.word	0x00000006
        /*04a4*/ 	.word	0x00000000
        /*04a8*/ 	.short	0x010a
        /*04aa*/ 	.byte	0x3f
	.zero		1


	//   ....[65]....
        /*04ac*/ 	.word	0x000093f0
        /*04b0*/ 	.word	0x00000003
        /*04b4*/ 	.word	0x00000000
        /*04b8*/ 	.short	0x010a
        /*04ba*/ 	.byte	0x3f
	.zero		1


	//   ....[66]....
        /*04bc*/ 	.word	0x00009450
        /*04c0*/ 	.word	0x0000006d
        /*04c4*/ 	.word	0x00000000
        /*04c8*/ 	.short	0x010a
        /*04ca*/ 	.byte	0x3f
	.zero		1


	//   ....[67]....
        /*04cc*/ 	.word	0x000094a0
        /*04d0*/ 	.word	0x00000003
        /*04d4*/ 	.word	0x00000000
        /*04d8*/ 	.short	0x010a
        /*04da*/ 	.byte	0x3f
	.zero		1


	//   ....[68]....
        /*04dc*/ 	.word	0x00009500
        /*04e0*/ 	.word	0x00000004
        /*04e4*/ 	.word	0x00000000
        /*04e8*/ 	.short	0x010a
        /*04ea*/ 	.byte	0x3f
	.zero		1


	//   ....[69]....
        /*04ec*/ 	.word	0x00009550
        /*04f0*/ 	.word	0x0000006d
        /*04f4*/ 	.word	0x00000010
        /*04f8*/ 	.short	0x010a
        /*04fa*/ 	.byte	0x3f
	.zero		1


	//   ....[70]....
        /*04fc*/ 	.word	0x00009620
        /*0500*/ 	.word	0x00000007
        /*0504*/ 	.word	0x00000080
        /*0508*/ 	.short	0x010a
        /*050a*/ 	.byte	0x3f
	.zero		1


	//   ....[71]....
        /*050c*/ 	.word	0x000096f0
        /*0510*/ 	.word	0x00000007
        /*0514*/ 	.word	0x00000000
        /*0518*/ 	.short	0x010a
        /*051a*/ 	.byte	0x3f
	.zero		1


	//   ....[72]....
        /*051c*/ 	.word	0x00009740
        /*0520*/ 	.word	0x00000009
        /*0524*/ 	.word	0x00000000
        /*0528*/ 	.short	0x010a
        /*052a*/ 	.byte	0x3f
	.zero		1


	//   ....[73]....
        /*052c*/ 	.word	0x00009790
        /*0530*/ 	.word	0x00000006
        /*0534*/ 	.word	0x00000000
        /*0538*/ 	.short	0x010a
        /*053a*/ 	.byte	0x3f
	.zero		1


	//   ....[74]....
        /*053c*/ 	.word	0x000097e0
        /*0540*/ 	.word	0x00000009
        /*0544*/ 	.word	0x00000000
        /*0548*/ 	.short	0x010a
        /*054a*/ 	.byte	0x3f
	.zero		1


	//   ....[75]....
        /*054c*/ 	.word	0x00009830
        /*0550*/ 	.word	0x00000006
        /*0554*/ 	.word	0x00000000
        /*0558*/ 	.short	0x010a
        /*055a*/ 	.byte	0x3f
	.zero		1


	//   ....[76]....
        /*055c*/ 	.word	0x00009880
        /*0560*/ 	.word	0x00000009
        /*0564*/ 	.word	0x00000000
        /*0568*/ 	.short	0x010a
        /*056a*/ 	.byte	0x3f
	.zero		1


	//   ....[77]....
        /*056c*/ 	.word	0x000098d0
        /*0570*/ 	.word	0x00000006
        /*0574*/ 	.word	0x00000000
        /*0578*/ 	.short	0x010a
        /*057a*/ 	.byte	0x3f
	.zero		1


	//   ....[78]....
        /*057c*/ 	.word	0x00009920
        /*0580*/ 	.word	0x00000009
        /*0584*/ 	.word	0x00000000
        /*0588*/ 	.short	0x010a
        /*058a*/ 	.byte	0x3f
	.zero		1


	//   ....[79]....
        /*058c*/ 	.word	0x00009970
        /*0590*/ 	.word	0x00000006
        /*0594*/ 	.word	0x00000000
        /*0598*/ 	.short	0x010a
        /*059a*/ 	.byte	0x3f
	.zero		1


	//   ....[80]....
        /*059c*/ 	.word	0x000099c0
        /*05a0*/ 	.word	0x00000009
        /*05a4*/ 	.word	0x00000000
        /*05a8*/ 	.short	0x010a
        /*05aa*/ 	.byte	0x3f
	.zero		1


	//   ....[81]....
        /*05ac*/ 	.word	0x00009a10
        /*05b0*/ 	.word	0x00000006
        /*05b4*/ 	.word	0x00000000
        /*05b8*/ 	.short	0x010a
        /*05ba*/ 	.byte	0x3f
	.zero		1


	//   ....[82]....
        /*05bc*/ 	.word	0x00009a60
        /*05c0*/ 	.word	0x00000009
        /*05c4*/ 	.word	0x00000000
        /*05c8*/ 	.short	0x010a
        /*05ca*/ 	.byte	0x3f
	.zero		1


	//   ....[83]....
        /*05cc*/ 	.word	0x00009ab0
        /*05d0*/ 	.word	0x00000006
        /*05d4*/ 	.word	0x00000000
        /*05d8*/ 	.short	0x010a
        /*05da*/ 	.byte	0x3f
	.zero		1


	//   ....[84]....
        /*05dc*/ 	.word	0x00009b00
        /*05e0*/ 	.word	0x00000009
        /*05e4*/ 	.word	0x00000000
        /*05e8*/ 	.short	0x010a
        /*05ea*/ 	.byte	0x3f
	.zero		1


	//   ....[85]....
        /*05ec*/ 	.word	0x00009b50
        /*05f0*/ 	.word	0x00000006
        /*05f4*/ 	.word	0x00000000
        /*05f8*/ 	.short	0x010a
        /*05fa*/ 	.byte	0x3f
	.zero		1


	//----- nvinfo : EIATTR_NUM_MBARRIERS
	.align		4
.L_35:
        /*05fc*/ 	.byte	0x03, 0x38
        /*05fe*/ 	.short	0x0026


	//----- nvinfo : EIATTR_EXIT_INSTR_OFFSETS
	.align		4
        /*0600*/ 	.byte	0x04, 0x1c
        /*0602*/ 	.short	(.L_37 - .L_36)


	//   ....[0]....
.L_36:
        /*0604*/ 	.word	0x000013f0


	//   ....[1]....
        /*0608*/ 	.word	0x00001450


	//   ....[2]....
        /*060c*/ 	.word	0x00007db0


	//   ....[3]....
        /*0610*/ 	.word	0x00007de0


	//   ....[4]....
        /*0614*/ 	.word	0x00009440


	//----- nvinfo : EIATTR_MAX_THREADS
	.align		4
.L_37:
        /*0618*/ 	.byte	0x04, 0x05
        /*061a*/ 	.short	(.L_39 - .L_38)
.L_38:
        /*061c*/ 	.word	0x00000180
        /*0620*/ 	.word	0x00000001
        /*0624*/ 	.word	0x00000001


	//----- nvinfo : EIATTR_CRS_STACK_SIZE
	.align		4
.L_39:
        /*0628*/ 	.byte	0x04, 0x1e
        /*062a*/ 	.short	(.L_41 - .L_40)
.L_40:
        /*062c*/ 	.word	0x00000000


	//----- nvinfo : EIATTR_CBANK_PARAM_SIZE
	.align		4
.L_41:
        /*0630*/ 	.byte	0x03, 0x19
        /*0632*/ 	.short	0x0470


	//----- nvinfo : EIATTR_PARAM_CBANK
	.align		4
        /*0634*/ 	.byte	0x04, 0x0a
        /*0636*/ 	.short	(.L_43 - .L_42)
	.align		4
.L_42:
        /*0638*/ 	.word	index@(.nv.constant0._ZN7cutlass13device_kernelINS_4gemm6kernel13GemmUniversalIN4cute5tupleIJiiiiEEENS1_10collective13CollectiveMmaINS1_34MainloopSm90TmaGmmaWarpSpecializedILi16ENS5_IJNS4_1CILi1EEESB_SB_EEENS1_32KernelTmaWarpSpecializedPingpongEEENS5_IJNSA_ILi64EEENSA_ILi160EEENSA_ILi32EEEEEENS_10bfloat16_tENS5_IJlSB_lEEESJ_SK_NS4_8TiledMMAINS4_8MMA_AtomIJNS4_4SM904GMMA27MMA_64x32x16_F32BF16BF16_SSILNSO_5MajorE0ELSQ_0ELNSO_7ScaleInE1ELSR_1EEEEEENS4_6LayoutISC_NS5_IJNSA_ILi0EEESV_SV_EEEEENS5_IJNS4_10UnderscoreESY_SY_EEEEENS4_13SM90_TMA_LOADENS4_14ComposedLayoutINS4_7SwizzleILi2ELi4ELi3EEENS4_18smem_ptr_flag_bitsILi16EEENSU_INS5_IJNSA_ILi8EEESH_EEENS5_IJSH_SB_EEEEEEEvNS4_8identityES11_S1B_vS1C_EENS_8epilogue10collective6detail29Sm90TmaWarpSpecializedAdapterINS1F_15DefaultEpilogueISJ_SK_SK_NS1E_6thread17LinearCombinationISJ_Li1EffLNS1J_9ScaleType4KindE0ELNS_15FloatRoundStyleE2ESJ_EENS1_15EpilogueDefaultEEEEEvvEEEEvNT_6ParamsE)
        /*063c*/ 	.short	0x0210
        /*063e*/ 	.short	0x0470


	//----- nvinfo : EIATTR_SW_WAR
	.align		4
.L_43:
        /*0640*/ 	.byte	0x04, 0x36
        /*0642*/ 	.short	(.L_45 - .L_44)
.L_44:
        /*0644*/ 	.word	0x00000008
.L_45:


//--------------------- .nv.callgraph             --------------------------
	.section	.nv.callgraph,"",@"SHT_CUDA_CALLGRAPH"
	.align	4
	.sectionentsize	8
	.align		4
        /*0000*/ 	.word	0x00000000
	.align		4
        /*0004*/ 	.word	0xffffffff
	.align		4
        /*0008*/ 	.word	index@(_ZN7cutlass13device_kernelINS_4gemm6kernel13GemmUniversalIN4cute5tupleIJiiiiEEENS1_10collective13CollectiveMmaINS1_34MainloopSm90TmaGmmaWarpSpecializedILi16ENS5_IJNS4_1CILi1EEESB_SB_EEENS1_32KernelTmaWarpSpecializedPingpongEEENS5_IJNSA_ILi64EEENSA_ILi160EEENSA_ILi32EEEEEENS_10bfloat16_tENS5_IJlSB_lEEESJ_SK_NS4_8TiledMMAINS4_8MMA_AtomIJNS4_4SM904GMMA27MMA_64x32x16_F32BF16BF16_SSILNSO_5MajorE0ELSQ_0ELNSO_7ScaleInE1ELSR_1EEEEEENS4_6LayoutISC_NS5_IJNSA_ILi0EEESV_SV_EEEEENS5_IJNS4_10UnderscoreESY_SY_EEEEENS4_13SM90_TMA_LOADENS4_14ComposedLayoutINS4_7SwizzleILi2ELi4ELi3EEENS4_18smem_ptr_flag_bitsILi16EEENSU_INS5_IJNSA_ILi8EEESH_EEENS5_IJSH_SB_EEEEEEEvNS4_8identityES11_S1B_vS1C_EENS_8epilogue10collective6detail29Sm90TmaWarpSpecializedAdapterINS1F_15DefaultEpilogueISJ_SK_SK_NS1E_6thread17LinearCombinationISJ_Li1EffLNS1J_9ScaleType4KindE0ELNS_15FloatRoundStyleE2ESJ_EENS1_15EpilogueDefaultEEEEEvvEEEEvNT_6ParamsE)
	.align		4
        /*000c*/ 	.word	index@(__assertfail)
	.align		4
        /*0010*/ 	.word	0x00000000
	.align		4
        /*0014*/ 	.word	0xfffffffe
	.align		4
        /*0018*/ 	.word	0x00000000
	.align		4
        /*001c*/ 	.word	0xfffffffd
	.align		4
        /*0020*/ 	.word	0x00000000
	.align		4
        /*0024*/ 	.word	0xfffffffc


//--------------------- .nv.constant4             --------------------------
	.section	.nv.constant4,"a",@progbits
	.align	8
	.align		8
.nv.constant4:
        /*0000*/ 	.dword	__assertfail
	.align		8
        /*0008*/ 	.dword	__unnamed_1
	.align		8
        /*0010*/ 	.dword	_ZN39_INTERNAL_5b879e23_4_k_cu_6ee5ce8a_73444cuda3std3__45__cpo5beginE
	.align		8
        /*0018*/ 	.dword	_ZN39_INTERNAL_5b879e23_4_k_cu_6ee5ce8a_73444cuda3std3__45__cpo3endE
	.align		8
        /*0020*/ 	.dword	_ZN39_INTERNAL_5b879e23_4_k_cu_6ee5ce8a_73444cuda3std3__45__cpo6cbeginE
	.align		8
        /*0028*/ 	.dword	_ZN39_INTERNAL_5b879e23_4_k_cu_6ee5ce8a_73444cuda3std3__45__cpo4cendE
	.align		8
        /*0030*/ 	.dword	_ZN39_INTERNAL_5b879e23_4_k_cu_6ee5ce8a_73444cuda3std3__441_GLOBAL__N__5b879e23_4_k_cu_6ee5ce8a_73446ignoreE
	.align		8
        /*0038*/ 	.dword	_ZN39_INTERNAL_5b879e23_4_k_cu_6ee5ce8a_73444cuda3std3__419piecewise_constructE
	.align		8
        /*0040*/ 	.dword	_ZN39_INTERNAL_5b879e23_4_k_cu_6ee5ce8a_73444cuda3std3__48in_placeE
	.align		8
        /*0048*/ 	.dword	_ZN39_INTERNAL_5b879e23_4_k_cu_6ee5ce8a_73444cuda3std6ranges3__45__cpo4swapE
	.align		8
        /*0050*/ 	.dword	_ZN39_INTERNAL_5b879e23_4_k_cu_6ee5ce8a_73444cuda3std6ranges3__45__cpo9iter_moveE
	.align		8
        /*0058*/ 	.dword	_ZN39_INTERNAL_5b879e23_4_k_cu_6ee5ce8a_73444cute7productE
	.align		8
        /*0060*/ 	.dword	_ZN39_INTERNAL_5b879e23_4_k_cu_6ee5ce8a_73444cute1_E
	.align		8
        /*0068*/ 	.dword	$str$22
	.align		8
        /*0070*/ 	.dword	$str$23


//--------------------- .text._ZN7cutlass13device_kernelINS_4gemm6kernel13GemmUniversalIN4cute5tupleIJiiiiEEENS1_10collective13CollectiveMmaINS1_34MainloopSm90TmaGmmaWarpSpecializedILi16ENS5_IJNS4_1CILi1EEESB_SB_EEENS1_32KernelTmaWarpSpecializedPingpongEEENS5_IJNSA_ILi64EEENSA_ILi160EEENSA_ILi32EEEEEENS_10bfloat16_tENS5_IJlSB_lEEESJ_SK_NS4_8TiledMMAINS4_8MMA_AtomIJNS4_4SM904GMMA27MMA_64x32x16_F32BF16BF16_SSILNSO_5MajorE0ELSQ_0ELNSO_7ScaleInE1ELSR_1EEEEEENS4_6LayoutISC_NS5_IJNSA_ILi0EEESV_SV_EEEEENS5_IJNS4_10UnderscoreESY_SY_EEEEENS4_13SM90_TMA_LOADENS4_14ComposedLayoutINS4_7SwizzleILi2ELi4ELi3EEENS4_18smem_ptr_flag_bitsILi16EEENSU_INS5_IJNSA_ILi8EEESH_EEENS5_IJSH_SB_EEEEEEEvNS4_8identityES11_S1B_vS1C_EENS_8epilogue10collective6detail29Sm90TmaWarpSpecializedAdapterINS1F_15DefaultEpilogueISJ_SK_SK_NS1E_6thread17LinearCombinationISJ_Li1EffLNS1J_9ScaleType4KindE0ELNS_15FloatRoundStyleE2ESJ_EENS1_15EpilogueDefaultEEEEEvvEEEEvNT_6ParamsE --------------------------
	.section	.text._ZN7cutlass13device_kernelINS_4gemm6kernel13GemmUniversalIN4cute5tupleIJiiiiEEENS1_10collective13CollectiveMmaINS1_34MainloopSm90TmaGmmaWarpSpecializedILi16ENS5_IJNS4_1CILi1EEESB_SB_EEENS1_32KernelTmaWarpSpecializedPingpongEEENS5_IJNSA_ILi64EEENSA_ILi160EEENSA_ILi32EEEEEENS_10bfloat16_tENS5_IJlSB_lEEESJ_SK_NS4_8TiledMMAINS4_8MMA_AtomIJNS4_4SM904GMMA27MMA_64x32x16_F32BF16BF16_SSILNSO_5MajorE0ELSQ_0ELNSO_7ScaleInE1ELSR_1EEEEEENS4_6LayoutISC_NS5_IJNSA_ILi0EEESV_SV_EEEEENS5_IJNS4_10UnderscoreESY_SY_EEEEENS4_13SM90_TMA_LOADENS4_14ComposedLayoutINS4_7SwizzleILi2ELi4ELi3EEENS4_18smem_ptr_flag_bitsILi16EEENSU_INS5_IJNSA_ILi8EEESH_EEENS5_IJSH_SB_EEEEEEEvNS4_8identityES11_S1B_vS1C_EENS_8epilogue10collective6detail29Sm90TmaWarpSpecializedAdapterINS1F_15DefaultEpilogueISJ_SK_SK_NS1E_6thread17LinearCombinationISJ_Li1EffLNS1J_9ScaleType4KindE0ELNS_15FloatRoundStyleE2ESJ_EENS1_15EpilogueDefaultEEEEEvvEEEEvNT_6ParamsE,"ax",@progbits
	.align	128
.text._ZN7cutlass13device_kernelINS_4gemm6kernel13GemmUniversalIN4cute5tupleIJiiiiEEENS1_10collective13CollectiveMmaINS1_34MainloopSm90TmaGmmaWarpSpecializedILi16ENS5_IJNS4_1CILi1EEESB_SB_EEENS1_32KernelTmaWarpSpecializedPingpongEEENS5_IJNSA_ILi64EEENSA_ILi160EEENSA_ILi32EEEEEENS_10bfloat16_tENS5_IJlSB_lEEESJ_SK_NS4_8TiledMMAINS4_8MMA_AtomIJNS4_4SM904GMMA27MMA_64x32x16_F32BF16BF16_SSILNSO_5MajorE0ELSQ_0ELNSO_7ScaleInE1ELSR_1EEEEEENS4_6LayoutISC_NS5_IJNSA_ILi0EEESV_SV_EEEEENS5_IJNS4_10UnderscoreESY_SY_EEEEENS4_13SM90_TMA_LOADENS4_14ComposedLayoutINS4_7SwizzleILi2ELi4ELi3EEENS4_18smem_ptr_flag_bitsILi16EEENSU_INS5_IJNSA_ILi8EEESH_EEENS5_IJSH_SB_EEEEEEEvNS4_8identityES11_S1B_vS1C_EENS_8epilogue10collective6detail29Sm90TmaWarpSpecializedAdapterINS1F_15DefaultEpilogueISJ_SK_SK_NS1E_6thread17LinearCombinationISJ_Li1EffLNS1J_9ScaleType4KindE0ELNS_15FloatRoundStyleE2ESJ_EENS1_15EpilogueDefaultEEEEEvvEEEEvNT_6ParamsE:
        .type           _ZN7cutlass13device_kernelINS_4gemm6kernel13GemmUniversalIN4cute5tupleIJiiiiEEENS1_10collective13CollectiveMmaINS1_34MainloopSm90TmaGmmaWarpSpecializedILi16ENS5_IJNS4_1CILi1EEESB_SB_EEENS1_32KernelTmaWarpSpecializedPingpongEEENS5_IJNSA_ILi64EEENSA_ILi160EEENSA_ILi32EEEEEENS_10bfloat16_tENS5_IJlSB_lEEESJ_SK_NS4_8TiledMMAINS4_8MMA_AtomIJNS4_4SM904GMMA27MMA_64x32x16_F32BF16BF16_SSILNSO_5MajorE0ELSQ_0ELNSO_7ScaleInE1ELSR_1EEEEEENS4_6LayoutISC_NS5_IJNSA_ILi0EEESV_SV_EEEEENS5_IJNS4_10UnderscoreESY_SY_EEEEENS4_13SM90_TMA_LOADENS4_14ComposedLayoutINS4_7SwizzleILi2ELi4ELi3EEENS4_18smem_ptr_flag_bitsILi16EEENSU_INS5_IJNSA_ILi8EEESH_EEENS5_IJSH_SB_EEEEEEEvNS4_8identityES11_S1B_vS1C_EENS_8epilogue10collective6detail29Sm90TmaWarpSpecializedAdapterINS1F_15DefaultEpilogueISJ_SK_SK_NS1E_6thread17LinearCombinationISJ_Li1EffLNS1J_9ScaleType4KindE0ELNS_15FloatRoundStyleE2ESJ_EENS1_15EpilogueDefaultEEEEEvvEEEEvNT_6ParamsE,@function
        .size           _ZN7cutlass13device_kernelINS_4gemm6kernel13GemmUniversalIN4cute5tupleIJiiiiEEENS1_10collective13CollectiveMmaINS1_34MainloopSm90TmaGmmaWarpSpecializedILi16ENS5_IJNS4_1CILi1EEESB_SB_EEENS1_32KernelTmaWarpSpecializedPingpongEEENS5_IJNSA_ILi64EEENSA_ILi160EEENSA_ILi32EEEEEENS_10bfloat16_tENS5_IJlSB_lEEESJ_SK_NS4_8TiledMMAINS4_8MMA_AtomIJNS4_4SM904GMMA27MMA_64x32x16_F32BF16BF16_SSILNSO_5MajorE0ELSQ_0ELNSO_7ScaleInE1ELSR_1EEEEEENS4_6LayoutISC_NS5_IJNSA_ILi0EEESV_SV_EEEEENS5_IJNS4_10UnderscoreESY_SY_EEEEENS4_13SM90_TMA_LOADENS4_14ComposedLayoutINS4_7SwizzleILi2ELi4ELi3EEENS4_18smem_ptr_flag_bitsILi16EEENSU_INS5_IJNSA_ILi8EEESH_EEENS5_IJSH_SB_EEEEEEEvNS4_8identityES11_S1B_vS1C_EENS_8epilogue10collective6detail29Sm90TmaWarpSpecializedAdapterINS1F_15DefaultEpilogueISJ_SK_SK_NS1E_6thread17LinearCombinationISJ_Li1EffLNS1J_9ScaleType4KindE0ELNS_15FloatRoundStyleE2ESJ_EENS1_15EpilogueDefaultEEEEEvvEEEEvNT_6ParamsE,(.L_x_253 - _ZN7cutlass13device_kernelINS_4gemm6kernel13GemmUniversalIN4cute5tupleIJiiiiEEENS1_10collective13CollectiveMmaINS1_34MainloopSm90TmaGmmaWarpSpecializedILi16ENS5_IJNS4_1CILi1EEESB_SB_EEENS1_32KernelTmaWarpSpecializedPingpongEEENS5_IJNSA_ILi64EEENSA_ILi160EEENSA_ILi32EEEEEENS_10bfloat16_tENS5_IJlSB_lEEESJ_SK_NS4_8TiledMMAINS4_8MMA_AtomIJNS4_4SM904GMMA27MMA_64x32x16_F32BF16BF16_SSILNSO_5MajorE0ELSQ_0ELNSO_7ScaleInE1ELSR_1EEEEEENS4_6LayoutISC_NS5_IJNSA_ILi0EEESV_SV_EEEEENS5_IJNS4_10UnderscoreESY_SY_EEEEENS4_13SM90_TMA_LOADENS4_14ComposedLayoutINS4_7SwizzleILi2ELi4ELi3EEENS4_18smem_ptr_flag_bitsILi16EEENSU_INS5_IJNSA_ILi8EEESH_EEENS5_IJSH_SB_EEEEEEEvNS4_8identityES11_S1B_vS1C_EENS_8epilogue10collective6detail29Sm90TmaWarpSpecializedAdapterINS1F_15DefaultEpilogueISJ_SK_SK_NS1E_6thread17LinearCombinationISJ_Li1EffLNS1J_9ScaleType4KindE0ELNS_15FloatRoundStyleE2ESJ_EENS1_15EpilogueDefaultEEEEEvvEEEEvNT_6ParamsE)
        .other          _ZN7cutlass13device_kernelINS_4gemm6kernel13GemmUniversalIN4cute5tupleIJiiiiEEENS1_10collective13CollectiveMmaINS1_34MainloopSm90TmaGmmaWarpSpecializedILi16ENS5_IJNS4_1CILi1EEESB_SB_EEENS1_32KernelTmaWarpSpecializedPingpongEEENS5_IJNSA_ILi64EEENSA_ILi160EEENSA_ILi32EEEEEENS_10bfloat16_tENS5_IJlSB_lEEESJ_SK_NS4_8TiledMMAINS4_8MMA_AtomIJNS4_4SM904GMMA27MMA_64x32x16_F32BF16BF16_SSILNSO_5MajorE0ELSQ_0ELNSO_7ScaleInE1ELSR_1EEEEEENS4_6LayoutISC_NS5_IJNSA_ILi0EEESV_SV_EEEEENS5_IJNS4_10UnderscoreESY_SY_EEEEENS4_13SM90_TMA_LOADENS4_14ComposedLayoutINS4_7SwizzleILi2ELi4ELi3EEENS4_18smem_ptr_flag_bitsILi16EEENSU_INS5_IJNSA_ILi8EEESH_EEENS5_IJSH_SB_EEEEEEEvNS4_8identityES11_S1B_vS1C_EENS_8epilogue10collective6detail29Sm90TmaWarpSpecializedAdapterINS1F_15DefaultEpilogueISJ_SK_SK_NS1E_6thread17LinearCombinationISJ_Li1EffLNS1J_9ScaleType4KindE0ELNS_15FloatRoundStyleE2ESJ_EENS1_15EpilogueDefaultEEEEEvvEEEEvNT_6ParamsE,@"STO_CUDA_ENTRY STV_DEFAULT"
_ZN7cutlass13device_kernelINS_4gemm6kernel13GemmUniversalIN4cute5tupleIJiiiiEEENS1_10collective13CollectiveMmaINS1_34MainloopSm90TmaGmmaWarpSpecializedILi16ENS5_IJNS4_1CILi1EEESB_SB_EEENS1_32KernelTmaWarpSpecializedPingpongEEENS5_IJNSA_ILi64EEENSA_ILi160EEENSA_ILi32EEEEEENS_10bfloat16_tENS5_IJlSB_lEEESJ_SK_NS4_8TiledMMAINS4_8MMA_AtomIJNS4_4SM904GMMA27MMA_64x32x16_F32BF16BF16_SSILNSO_5MajorE0ELSQ_0ELNSO_7ScaleInE1ELSR_1EEEEEENS4_6LayoutISC_NS5_IJNSA_ILi0EEESV_SV_EEEEENS5_IJNS4_10UnderscoreESY_SY_EEEEENS4_13SM90_TMA_LOADENS4_14ComposedLayoutINS4_7SwizzleILi2ELi4ELi3EEENS4_18smem_ptr_flag_bitsILi16EEENSU_INS5_IJNSA_ILi8EEESH_EEENS5_IJSH_SB_EEEEEEEvNS4_8identityES11_S1B_vS1C_EENS_8epilogue10collective6detail29Sm90TmaWarpSpecializedAdapterINS1F_15DefaultEpilogueISJ_SK_SK_NS1E_6thread17LinearCombinationISJ_Li1EffLNS1J_9ScaleType4KindE0ELNS_15FloatRoundStyleE2ESJ_EENS1_15EpilogueDefaultEEEEEvvEEEEvNT_6ParamsE:
[----:B------:R-:W0:Y:S01]  /*0000*/  LDC R1, c[0x0][0x28] ;  /* 0x00000a00ff017b82 */ /* 0x000e220000000800 */
[----:B------:R-:W1:Y:S01]  /*0010*/  S2R R4, SR_TID.X ;  /* 0x0000000000047919 */ /* 0x000e620000002100 */
[----:B------:R-:W-:Y:S01]  /*0020*/  ELECT P0, URZ, PT ;  /* 0x00000000003f782f */ /* 0x000fe20003800000 */
[----:B------:R-:W-:Y:S01]  /*0030*/  BSSY B0, `(.L_x_0) ;  /* 0x0000014000007945 */ /* 0x000fe20003800000 */
[----:B-1----:R-:W-:-:S05]  /*0040*/  SHF.R.U32.HI R0, RZ, 0x5, R4 ;  /* 0x00000005ff007819 */ /* 0x002fca0000011604 */
[----:B------:R-:W1:Y:S02]  /*0050*/  SHFL.IDX PT, R2, R0, RZ, 0x1f ;  /* 0x00001fff00027589 */ /* 0x000e6400000e0000 */
[----:B-1----:R-:W-:Y:S02]  /*0060*/  R2UR UR8, R2 ;  /* 0x00000000020872ca */ /* 0x002fe400000e0000 */
[----:B------:R-:W-:-:S05]  /*0070*/  SHF.R.U32.HI R2, RZ, 0x7, R4 ;  /* 0x00000007ff027819 */ /* 0x000fca0000011604 */
[----:B------:R1:W2:Y:S06]  /*0080*/  SHFL.IDX PT, R3, R2, RZ, 0x1f ;  /* 0x00001fff02037589 */ /* 0x0002ac00000e0000 */
[----:B------:R-:W-:Y:S02]  /*0090*/  USHF.R.S32.HI UR4, URZ, 0x1f, UR8 ;  /* 0x0000001f3f047899 */ /* 0x000fe40008011408 */
[----:B------:R-:W-:Y:S02]  /*00a0*/  ISETP.NE.OR P0, PT, RZ, UR8, !P0 ;  /* 0x00000008ff007c0c */ /* 0x000fe4000c705670 */
[----:B------:R-:W-:-:S04]  /*00b0*/  ULEA.HI UR4, UR4, UR8, URZ, 0x2 ;  /* 0x0000000804047291 */ /* 0x000fc8000f8f103f */
[----:B------:R-:W-:-:S04]  /*00c0*/  ULOP3.LUT UR4, UR4, 0xfffffffc, URZ, 0xc0, !UPT ;  /* 0xfffffffc04047892 */ /* 0x000fc8000f8ec03f */
[----:B------:R-:W-:-:S03]  /*00d0*/  UIADD3 UR8, UR8, -UR4, URZ ;  /* 0x8000000408087290 */ /* 0x000fc6000fffe03f */
[----:B01----:R-:W-:Y:S09]  /*00e0*/  @P0 BRA `(.L_x_1) ;  /* 0x0000000000200947 */ /* 0x003ff20003800000 */
[----:B------:R-:W-:Y:S02]  /*00f0*/  ULDC.64 UR4, c[0x0][0x198] ;  /* 0x0000660000047ab9 */ /* 0x000fe40000000a00 */
[----:B------:R-:W-:Y:S02]  /*0100*/  UIADD3 UR6, UP0, UR4, 0xf0, URZ ;  /* 0x000000f004067890 */ /* 0x000fe4000ff1e03f */
[----:B------:R-:W-:Y:S02]  /*0110*/  UIADD3 UR4, UP1, UR4, 0x1f0, URZ ;  /* 0x000001f004047890 */ /* 0x000fe4000ff3e03f */
[----:B------:R-:W-:Y:S02]  /*0120*/  UIADD3.X UR7, URZ, UR5, URZ, UP0, !UPT ;  /* 0x000000053f077290 */ /* 0x000fe400087fe43f */
[----:B------:R-:W-:-:S07]  /*0130*/  UIADD3.X UR5, URZ, UR5, URZ, UP1, !UPT ;  /* 0x000000053f057290 */ /* 0x000fce0008ffe43f */
[----:B------:R0:W-:Y:S02]  /*0140*/  UTMACCTL.PF [UR6] ;  /* 0x00000000060079b9 */ /* 0x0001e40008040000 */
[----:B------:R0:W-:Y:S02]  /*0150*/  UTMACCTL.PF [UR4] ;  /* 0x00000000040079b9 */ /* 0x0001e40008040000 */
[----:B0-----:R-:W-:Y:S01]  /*0160*/  NOP ;  /* 0x0000000000007918 */ /* 0x001fe20000000000 */
.L_x_1:
[----:B------:R-:W-:Y:S05]  /*0170*/  BSYNC B0 ;  /* 0x0000000000007941 */ /* 0x000fea0003800000 */
.L_x_0:
[----:B------:R-:W0:Y:S01]  /*0180*/  SHFL.IDX PT, R5, R0, RZ, 0x1f ;  /* 0x00001fff00057589 */ /* 0x000e2200000e0000 */
[----:B--2---:R-:W-:Y:S01]  /*0190*/  R2UR UR15, R3 ;  /* 0x00000000030f72ca */ /* 0x004fe200000e0000 */
[----:B------:R-:W-:-:S04]  /*01a0*/  UISETP.NE.AND UP0, UPT, UR8, 0x3, UPT ;  /* 0x000000030800788c */ /* 0x000fc8000bf05270 */
[----:B------:R-:W-:-:S08]  /*01b0*/  UISETP.EQ.OR UP0, UPT, UR8, URZ, !UP0 ;  /* 0x0000003f0800728c */ /* 0x000fd0000c702670 */
[----:B------:R-:W-:Y:S02]  /*01c0*/  UIADD3 UR18, UR15, -0x1, URZ ;  /* 0xffffffff0f127890 */ /* 0x000fe4000fffe03f */
[----:B------:R-:W-:Y:S02]  /*01d0*/  UISETP.EQ.AND UP0, UPT, UR15, URZ, UP0 ;  /* 0x0000003f0f00728c */ /* 0x000fe40008702270 */
[----:B------:R-:W-:Y:S02]  /*01e0*/  UISETP.GE.U32.AND UP1, UPT, UR18, 0x2, UPT ;  /* 0x000000021200788c */ /* 0x000fe4000bf26070 */
[----:B------:R-:W-:Y:S01]  /*01f0*/  USEL UR36, URZ, 0x1, !UP0 ;  /* 0x000000013f247887 */ /* 0x000fe2000c000000 */
[----:B0-----:R-:W-:-:S03]  /*0200*/  ISETP.NE.AND P0, PT, R5, RZ, PT ;  /* 0x000000ff0500720c */ /* 0x001fc60003f05270 */
[----:B------:R-:W-:-:S10]  /*0210*/  USEL UR36, UR36, 0x2, UP1 ;  /* 0x0000000224247887 */ /* 0x000fd40008800000 */
[----:B------:R-:W-:Y:S05]  /*0220*/  @P0 BRA `(.L_x_2) ;  /* 0x0000000000c40947 */ /* 0x000fea0003800000 */
[----:B------:R-:W-:Y:S01]  /*0230*/  ELECT P0, URZ, PT ;  /* 0x00000000003f782f */ /* 0x000fe20003800000 */
[----:B------:R-:W-:-:S12]  /*0240*/  BSSY B0, `(.L_x_2) ;  /* 0x000002f000007945 */ /* 0x000fd80003800000 */
[----:B------:R-:W-:Y:S05]  /*0250*/  @!P0 BRA `(.L_x_3) ;  /* 0x0000000000b48947 */ /* 0x000fea0003800000 */
[----:B------:R-:W0:Y:S01]  /*0260*/  S2UR UR9, SR_CgaCtaId ;  /* 0x00000000000979c3 */ /* 0x000e220000008800 */
[----:B------:R-:W-:Y:S01]  /*0270*/  UMOV UR4, 0x400 ;  /* 0x0000040000047882 */ /* 0x000fe20000000000 */
[----:B------:R-:W-:Y:S01]  /*0280*/  UMOV UR5, 0x1 ;  /* 0x0000000100057882 */ /* 0x000fe20000000000 */
[----:B------:R-:W-:Y:S02]  /*0290*/  UMOV UR6, 0x80 ;  /* 0x0000008000067882 */ /* 0x000fe40000000000 */
[----:B------:R-:W-:-:S04]  /*02a0*/  UIADD3 UR6, -UR6, 0x100000, URZ ;  /* 0x0010000006067890 */ /* 0x000fc8000fffe13f */
[----:B------:R-:W-:Y:S02]  /*02b0*/  USHF.L.U32 UR7, UR6, 0xb, URZ ;  /* 0x0000000b06077899 */ /* 0x000fe4000800063f */
[----:B------:R-:W-:Y:S02]  /*02c0*/  USHF.L.U32 UR6, UR6, 0x1, URZ ;  /* 0x0000000106067899 */ /* 0x000fe4000800063f */
[----:B0-----:R-:W-:Y:S02]  /*02d0*/  ULEA UR9, UR9, UR4, 0x18 ;  /* 0x0000000409097291 */ /* 0x001fe4000f8ec03f */
[----:B------:R-:W-:-:S04]  /*02e0*/  UIADD3 UR4, -UR5, 0x100000, URZ ;  /* 0x0010000005047890 */ /* 0x000fc8000fffe13f */
[----:B------:R-:W-:Y:S02]  /*02f0*/  USHF.L.U32 UR5, UR4, 0xb, URZ ;  /* 0x0000000b04057899 */ /* 0x000fe4000800063f */
[----:B------:R-:W-:Y:S01]  /*0300*/  USHF.L.U32 UR4, UR4, 0x1, URZ ;  /* 0x0000000104047899 */ /* 0x000fe2000800063f */
[----:B------:R-:W0:Y:S11]  /*0310*/  FENCE.VIEW.ASYNC.S ;  /* 0x00000000000073c6 */ /* 0x000e360000000000 */
[----:B0-----:R0:W1:Y:S01]  /*0320*/  SYNCS.EXCH.64 URZ, [UR9], UR4 ;  /* 0x00000004093f75b2 */ /* 0x0010620008000100 */
[----:B------:R0:W2:Y:S01]  /*0330*/  SYNCS.EXCH.64 URZ, [UR9+0x80], UR6 ;  /* 0x00008006093f75b2 */ /* 0x0000a20008000100 */
[----:B------:R0:W3:Y:S01]  /*0340*/  SYNCS.EXCH.64 URZ, [UR9+0x8], UR4 ;  /* 0x00000804093f75b2 */ /* 0x0000e20008000100 */
[----:B------:R0:W4:Y:S01]  /*0350*/  SYNCS.EXCH.64 URZ, [UR9+0x88], UR6 ;  /* 0x00008806093f75b2 */ /* 0x0001220008000100 */
[----:B------:R0:W0:Y:S01]  /*0360*/  SYNCS.EXCH.64 URZ, [UR9+0x10], UR4 ;  /* 0x00001004093f75b2 */ /* 0x0000220008000100 */
        /* <DEDUP_REMOVED lines=27> */
[----:B-1234-:R-:W-:Y:S01]  /*0520*/  NOP ;  /* 0x0000000000007918 */ /* 0x01efe20000000000 */
.L_x_3:
[----:B0-----:R-:W-:Y:S05]  /*0530*/  BSYNC B0 ;  /* 0x0000000000007941 */ /* 0x001fea0003800000 */
.L_x_2:
[----:B------:R-:W0:Y:S01]  /*0540*/  SHFL.IDX PT, R5, R0, RZ, 0x1f ;  /* 0x00001fff00057589 */ /* 0x000e2200000e0000 */
[----:B------:R-:W-:Y:S01]  /*0550*/  ELECT P0, URZ, PT ;  /* 0x00000000003f782f */ /* 0x000fe20003800000 */
[----:B------:R-:W-:Y:S01]  /*0560*/  NOP ;  /* 0x0000000000007918 */ /* 0x000fe20000000000 */
[----:B------:R-:W-:Y:S01]  /*0570*/  ELECT P1, URZ, PT ;  /* 0x00000000003f782f */ /* 0x000fe20003820000 */
[----:B------:R-:W1:Y:S01]  /*0580*/  SHFL.IDX PT, R3, R0, RZ, 0x1f ;  /* 0x00001fff00037589 */ /* 0x000e6200000e0000 */
[----:B------:R-:W-:Y:S01]  /*0590*/  UMOV UR4, 0x20 ;  /* 0x0000002000047882 */ /* 0x000fe20000000000 */
[----:B------:R-:W-:Y:S01]  /*05a0*/  UMOV UR12, 0x80 ;  /* 0x00000080000c7882 */ /* 0x000fe20000000000 */
[----:B------:R-:W-:Y:S01]  /*05b0*/  NOP ;  /* 0x0000000000007918 */ /* 0x000fe20000000000 */
[----:B------:R2:W3:Y:S01]  /*05c0*/  SHFL.IDX PT, R0, R2, RZ, 0x1f ;  /* 0x00001fff02007589 */ /* 0x0004e200000e0000 */
[----:B------:R-:W-:Y:S01]  /*05d0*/  ULDC.64 UR50, c[0x0][0x208] ;  /* 0x0000820000327ab9 */ /* 0x000fe20000000a00 */
[----:B0-----:R-:W-:-:S02]  /*05e0*/  ISETP.NE.OR P0, PT, R5, RZ, !P0 ;  /* 0x000000ff0500720c */ /* 0x001fc40004705670 */
[----:B-1----:R-:W-:Y:S02]  /*05f0*/  ISETP.NE.OR P1, PT, R3, RZ, !P1 ;  /* 0x000000ff0300720c */ /* 0x002fe40004f25670 */
[----:B------:R-:W-:-:S04]  /*0600*/  SHF.R.S32.HI R3, RZ, 0x1f, R4 ;  /* 0x0000001fff037819 */ /* 0x000fc80000011404 */
[----:B------:R-:W-:-:S05]  /*0610*/  LEA.HI R3, R3, R4, RZ, 0x7 ;  /* 0x0000000403037211 */ /* 0x000fca00078f38ff */
[----:B------:R-:W-:Y:S01]  /*0620*/  VOTEU.ALL UP0, P0 ;  /* 0x00000000003f7886 */ /* 0x000fe20000000000 */
[----:B------:R-:W-:Y:S01]  /*0630*/  LOP3.LUT R3, R3, 0xffffff80, RZ, 0xc0, !PT ;  /* 0xffffff8003037812 */ /* 0x000fe200078ec0ff */
[----:B------:R-:W-:-:S03]  /*0640*/  VOTEU.ALL UP1, P1 ;  /* 0x00000000003f7886 */ /* 0x000fc60000820000 */
[----:B------:R-:W0:Y:S01]  /*0650*/  @!UP0 S2UR UR7, SR_CgaCtaId ;  /* 0x00000000000789c3 */ /* 0x000e220000008800 */
[----:B------:R-:W-:Y:S01]  /*0660*/  @!UP0 UMOV UR6, 0x400 ;  /* 0x0000040000068882 */ /* 0x000fe20000000000 */
[----:B------:R-:W-:-:S04]  /*0670*/  @!UP0 UIADD3 UR4, -UR4, 0x100000, URZ ;  /* 0x0010000004048890 */ /* 0x000fc8000fffe13f */
[----:B------:R-:W-:Y:S02]  /*0680*/  @!UP0 USHF.L.U32 UR5, UR4, 0xb, URZ ;  /* 0x0000000b04058899 */ /* 0x000fe4000800063f */
[----:B------:R-:W-:Y:S01]  /*0690*/  @!UP0 USHF.L.U32 UR4, UR4, 0x1, URZ ;  /* 0x0000000104048899 */ /* 0x000fe2000800063f */
[----:B------:R-:W-:Y:S01]  /*06a0*/  IMAD.IADD R3, R4, 0x1, -R3 ;  /* 0x0000000104037824 */ /* 0x000fe200078e0a03 */
[----:B------:R-:W-:Y:S01]  /*06b0*/  @!UP1 UMOV UR10, 0x400 ;  /* 0x00000400000a9882 */ /* 0x000fe20000000000 */
[----:B------:R-:W-:Y:S01]  /*06c0*/  VOTEU.ALL UP2, P1 ;  /* 0x00000000003f7886 */ /* 0x000fe20000840000 */
[----:B------:R-:W-:Y:S01]  /*06d0*/  VOTEU.ALL UP3, P1 ;  /* 0x00000000003f7886 */ /* 0x000fe20000860000 */
[----:B------:R-:W-:Y:S01]  /*06e0*/  VOTEU.ALL UP4, P1 ;  /* 0x00000000003f7886 */ /* 0x000fe20000880000 */
[----:B------:R-:W1:Y:S01]  /*06f0*/  @!UP1 S2UR UR11, SR_CgaCtaId ;  /* 0x00000000000b99c3 */ /* 0x000e620000008800 */
[----:B------:R-:W-:Y:S01]  /*0700*/  VOTEU.ALL UP5, P1 ;  /* 0x00000000003f7886 */ /* 0x000fe200008a0000 */
[----:B------:R-:W-:Y:S01]  /*0710*/  ISETP.NE.AND P1, PT, RZ, UR15, PT ;  /* 0x0000000fff007c0c */ /* 0x000fe2000bf25270 */
[----:B0-----:R-:W-:-:S02]  /*0720*/  @!UP0 ULEA UR9, UR7, UR6, 0x18 ;  /* 0x0000000607098291 */ /* 0x001fc4000f8ec03f */
[----:B------:R-:W-:-:S04]  /*0730*/  @!UP1 UIADD3 UR6, -UR12, 0x100000, URZ ;  /* 0x001000000c069890 */ /* 0x000fc8000fffe13f */
[----:B------:R-:W-:Y:S02]  /*0740*/  @!UP1 USHF.L.U32 UR7, UR6, 0xb, URZ ;  /* 0x0000000b06079899 */ /* 0x000fe4000800063f */
[----:B------:R-:W-:Y:S01]  /*0750*/  @!UP1 USHF.L.U32 UR6, UR6, 0x1, URZ ;  /* 0x0000000106069899 */ /* 0x000fe2000800063f */
[----:B------:R-:W-:Y:S01]  /*0760*/  VOTEU.ALL UP0, P0 ;  /* 0x00000000003f7886 */ /* 0x000fe20000000000 */
[----:B-1----:R-:W-:Y:S01]  /*0770*/  @!UP1 ULEA UR10, UR11, UR10, 0x18 ;  /* 0x0000000a0b0a9291 */ /* 0x002fe2000f8ec03f */
[----:B------:R-:W-:Y:S01]  /*0780*/  VOTEU.ALL UP1, P0 ;  /* 0x00000000003f7886 */ /* 0x000fe20000020000 */
[----:B------:R-:W0:Y:S02]  /*0790*/  FENCE.VIEW.ASYNC.S ;  /* 0x00000000000073c6 */ /* 0x000e240000000000 */
[----:B0-----:R-:W0:Y:S02]  /*07a0*/  @!UP0 SYNCS.EXCH.64 URZ, [UR9+0x130], UR4 ;  /* 0x00013004093f85b2 */ /* 0x001e240008000100 */
[----:B------:R1:W0:Y:S01]  /*07b0*/  @!UP1 SYNCS.EXCH.64 URZ, [UR9+0x138], UR4 ;  /* 0x00013804093f95b2 */ /* 0x0002220008000100 */
[----:B------:R-:W-:Y:S01]  /*07c0*/  NOP ;  /* 0x0000000000007918 */ /* 0x000fe20000000000 */
[----:B-1----:R-:W-:-:S02]  /*07d0*/  ULDC.64 UR4, c[0x0][0x598] ;  /* 0x0001660000047ab9 */ /* 0x002fc40000000a00 */
[----:B------:R-:W-:Y:S02]  /*07e0*/  ISETP.NE.U32.AND P0, PT, RZ, UR4, PT ;  /* 0x00000004ff007c0c */ /* 0x000fe4000bf05070 */
[----:B------:R2:W0:Y:S02]  /*07f0*/  @!UP2 SYNCS.EXCH.64 URZ, [UR10+0x110], UR6 ;  /* 0x000110060a3fa5b2 */ /* 0x0004240008000100 */
[----:B------:R-:W-:Y:S01]  /*0800*/  ISETP.NE.AND.EX P0, PT, RZ, UR5, PT, P0 ;  /* 0x00000005ff007c0c */ /* 0x000fe2000bf05300 */
[----:B------:R2:W0:Y:S01]  /*0810*/  @!UP3 SYNCS.EXCH.64 URZ, [UR10+0x118], UR6 ;  /* 0x000118060a3fb5b2 */ /* 0x0004220008000100 */
[----:B------:R2:W0:Y:S01]  /*0820*/  @!UP4 SYNCS.EXCH.64 URZ, [UR10+0x120], UR6 ;  /* 0x000120060a3fc5b2 */ /* 0x0004220008000100 */
[----:B------:R2:W0:Y:S01]  /*0830*/  @!UP5 SYNCS.EXCH.64 URZ, [UR10+0x128], UR6 ;  /* 0x000128060a3fd5b2 */ /* 0x0004220008000100 */
[----:B------:R-:W-:Y:S01]  /*0840*/  NOP ;  /* 0x0000000000007918 */ /* 0x000fe20000000000 */
[----:B0-----:R-:W-:Y:S08]  /*0850*/  BAR.SYNC.DEFER_BLOCKING 0x0 ;  /* 0x0000000000007b1d */ /* 0x001ff00000010000 */
[----:B--23--:R-:W-:Y:S05]  /*0860*/  @!P0 BRA `(.L_x_4) ;  /* 0x00000000001c8947 */ /* 0x00cfea0003800000 */
[----:B------:R-:W0:Y:S02]  /*0870*/  LDC.64 R6, c[0x0][0x598] ;  /* 0x00016600ff067b82 */ /* 0x000e240000000a00 */
[----:B0-----:R-:W2:Y:S02]  /*0880*/  LDG.E.64 R6, desc[UR50][R6.64] ;  /* 0x0000003206067981 */ /* 0x001ea4000c1e1b00 */
[----:B--2---:R-:W-:-:S04]  /*0890*/  ISETP.NE.U32.AND P0, PT, R6, RZ, PT ;  /* 0x000000ff0600720c */ /* 0x004fc80003f05070 */
[----:B------:R-:W-:-:S13]  /*08a0*/  ISETP.NE.AND.EX P0, PT, R7, RZ, PT, P0 ;  /* 0x000000ff0700720c */ /* 0x000fda0003f05300 */
[----:B------:R-:W-:Y:S05]  /*08b0*/  @!P0 BRA `(.L_x_4) ;  /* 0x0000000000088947 */ /* 0x000fea0003800000 */
[----:B------:R1:W5:Y:S01]  /*08c0*/  LD.E R22, desc[UR50][R6.64] ;  /* 0x0000003206167980 */ /* 0x000362000c101900 */
[----:B------:R-:W-:Y:S05]  /*08d0*/  BRA `(.L_x_5) ;  /* 0x0000000000247947 */ /* 0x000fea0003800000 */
.L_x_4:
[----:B------:R-:W-:Y:S02]  /*08e0*/  ULDC.64 UR4, c[0x0][0x588] ;  /* 0x0001620000047ab9 */ /* 0x000fe40000000a00 */
[----:B------:R-:W-:-:S04]  /*08f0*/  ISETP.NE.U32.AND P0, PT, RZ, UR4, PT ;  /* 0x00000004ff007c0c */ /* 0x000fc8000bf05070 */
[----:B------:R-:W-:-:S13]  /*0900*/  ISETP.NE.AND.EX P0, PT, RZ, UR5, PT, P0 ;  /* 0x00000005ff007c0c */ /* 0x000fda000bf05300 */
[----:B------:R-:W-:Y:S05]  /*0910*/  @!P0 BRA `(.L_x_6) ;  /* 0x00000000000c8947 */ /* 0x000fea0003800000 */
[----:B------:R-:W0:Y:S02]  /*0920*/  LDC.64 R22, c[0x0][0x588] ;  /* 0x00016200ff167b82 */ /* 0x000e240000000a00 */
[----:B0-----:R0:W5:Y:S01]  /*0930*/  LDG.E R22, desc[UR50][R22.64] ;  /* 0x0000003216167981 */ /* 0x001162000c1e1900 */
[----:B------:R-:W-:Y:S05]  /*0940*/  BRA `(.L_x_5) ;  /* 0x0000000000087947 */ /* 0x000fea0003800000 */
.L_x_6:
[----:B------:R-:W-:Y:S02]  /*0950*/  ULDC UR4, c[0x0][0x580] ;  /* 0x0001600000047ab9 */ /* 0x000fe40000000800 */
[----:B------:R-:W-:-:S07]  /*0960*/  IMAD.U32 R22, RZ, RZ, UR4 ;  /* 0x00000004ff167e24 */ /* 0x000fce000f8e00ff */
.L_x_5:
[----:B------:R-:W-:Y:S02]  /*0970*/  ULDC.64 UR4, c[0x0][0x5a0] ;  /* 0x0001680000047ab9 */ /* 0x000fe40000000a00 */
[----:B------:R-:W-:-:S04]  /*0980*/  ISETP.NE.U32.AND P0, PT, RZ, UR4, PT ;  /* 0x00000004ff007c0c */ /* 0x000fc8000bf05070 */
[----:B------:R-:W-:-:S13]  /*0990*/  ISETP.NE.AND.EX P0, PT, RZ, UR5, PT, P0 ;  /* 0x00000005ff007c0c */ /* 0x000fda000bf05300 */
[----:B------:R-:W-:Y:S05]  /*09a0*/  @!P0 BRA `(.L_x_7) ;  /* 0x00000000001c8947 */ /* 0x000fea0003800000 */
[----:B-1----:R-:W1:Y:S02]  /*09b0*/  LDC.64 R6, c[0x0][0x5a0] ;  /* 0x00016800ff067b82 */ /* 0x002e640000000a00 */
[----:B-1----:R-:W2:Y:S02]  /*09c0*/  LDG.E.64 R6, desc[UR50][R6.64] ;  /* 0x0000003206067981 */ /* 0x002ea4000c1e1b00 */
[----:B--2---:R-:W-:-:S04]  /*09d0*/  ISETP.NE.U32.AND P0, PT, R6, RZ, PT ;  /* 0x000000ff0600720c */ /* 0x004fc80003f05070 */
[----:B------:R-:W-:-:S13]  /*09e0*/  ISETP.NE.AND.EX P0, PT, R7, RZ, PT, P0 ;  /* 0x000000ff0700720c */ /* 0x000fda0003f05300 */
[----:B------:R-:W-:Y:S05]  /*09f0*/  @!P0 BRA `(.L_x_7) ;  /* 0x0000000000088947 */ /* 0x000fea0003800000 */
[----:B0-----:R2:W5:Y:S01]  /*0a00*/  LD.E R23, desc[UR50][R6.64] ;  /* 0x0000003206177980 */ /* 0x001562000c101900 */
[----:B------:R-:W-:Y:S05]  /*0a10*/  BRA `(.L_x_8) ;  /* 0x0000000000247947 */ /* 0x000fea0003800000 */
.L_x_7:
[----:B------:R-:W-:Y:S02]  /*0a20*/  ULDC.64 UR4, c[0x0][0x590] ;  /* 0x0001640000047ab9 */ /* 0x000fe40000000a00 */
[----:B------:R-:W-:-:S04]  /*0a30*/  ISETP.NE.U32.AND P0, PT, RZ, UR4, PT ;  /* 0x00000004ff007c0c */ /* 0x000fc8000bf05070 */
[----:B------:R-:W-:-:S13]  /*0a40*/  ISETP.NE.AND.EX P0, PT, RZ, UR5, PT, P0 ;  /* 0x00000005ff007c0c */ /* 0x000fda000bf05300 */
[----:B------:R-:W-:Y:S05]  /*0a50*/  @!P0 BRA `(.L_x_9) ;  /* 0x00000000000c8947 */ /* 0x000fea0003800000 */
[----:B-1----:R-:W0:Y:S02]  /*0a60*/  LDC.64 R6, c[0x0][0x590] ;  /* 0x00016400ff067b82 */ /* 0x002e240000000a00 */
[----:B0-----:R0:W5:Y:S01]  /*0a70*/  LDG.E R23, desc[UR50][R6.64] ;  /* 0x0000003206177981 */ /* 0x001162000c1e1900 */
[----:B------:R-:W-:Y:S05]  /*0a80*/  BRA `(.L_x_8) ;  /* 0x0000000000087947 */ /* 0x000fea0003800000 */
.L_x_9:
[----:B------:R-:W-:Y:S02]  /*0a90*/  ULDC UR4, c[0x0][0x584] ;  /* 0x0001610000047ab9 */ /* 0x000fe40000000800 */
[----:B0-----:R-:W-:-:S07]  /*0aa0*/  IMAD.U32 R23, RZ, RZ, UR4 ;  /* 0x00000004ff177e24 */ /* 0x001fce000f8e00ff */
.L_x_8:
[----:B------:R-:W3:Y:S01]  /*0ab0*/  S2UR UR10, SR_CTAID.Y ;  /* 0x00000000000a79c3 */ /* 0x000ee20000002600 */
[----:B------:R-:W-:Y:S01]  /*0ac0*/  ULDC UR5, c[0x0][0x65c] ;  /* 0x0001970000057ab9 */ /* 0x000fe20000000800 */
[----:B------:R-:W-:Y:S01]  /*0ad0*/  UISETP.NE.AND UP0, UPT, UR15, 0x2, UPT ;  /* 0x000000020f00788c */ /* 0x000fe2000bf05270 */
[----:B------:R-:W-:Y:S01]  /*0ae0*/  PRMT R5, RZ, 0x7610, R5 ;  /* 0x00007610ff057816 */ /* 0x000fe20000000005 */
[----:B------:R-:W-:Y:S01]  /*0af0*/  UISETP.NE.AND UP2, UPT, UR5, 0x1, UPT ;  /* 0x000000010500788c */ /* 0x000fe2000bf45270 */
[----:B------:R-:W-:Y:S02]  /*0b00*/  IMAD.MOV.U32 R18, RZ, RZ, -0x1 ;  /* 0xffffffffff127424 */ /* 0x000fe400078e00ff */
[----:B------:R-:W-:Y:S01]  /*0b10*/  IMAD.MOV.U32 R19, RZ, RZ, -0x1 ;  /* 0xffffffffff137424 */ /* 0x000fe200078e00ff */
[----:B------:R-:W4:Y:S01]  /*0b20*/  S2UR UR4, SR_CTAID.X ;  /* 0x00000000000479c3 */ /* 0x000f220000002500 */
[----:B------:R-:W-:-:S06]  /*0b30*/  UP2UR UR38, UPR, URZ, 0x4 ;  /* 0x000000043f267883 */ /* 0x000fcc0008000000 */
[----:B------:R-:W-:Y:S01]  /*0b40*/  @UP2 ULDC UR12, c[0x0][0x10] ;  /* 0x00000400000c2ab9 */ /* 0x000fe20000000800 */
[----:B------:R-:W-:Y:S01]  /*0b50*/  @UP2 UMOV UR7, URZ ;  /* 0x0000003f00072c82 */ /* 0x000fe20008000000 */
[----:B------:R-:W-:Y:S01]  /*0b60*/  @UP2 UMOV UR5, URZ ;  /* 0x0000003f00052c82 */ /* 0x000fe20008000000 */
[----:B012---:R-:W0:Y:S01]  /*0b70*/  LDC.64 R6, c[0x0][0x650] ;  /* 0x00019400ff067b82 */ /* 0x007e220000000a00 */
[----:B---3--:R-:W-:Y:S02]  /*0b80*/  @UP2 UMOV UR9, UR10 ;  /* 0x0000000a00092c82 */ /* 0x008fe40008000000 */
[----:B------:R-:W-:Y:S01]  /*0b90*/  @UP2 UMOV UR6, UR9 ;  /* 0x0000000900062c82 */ /* 0x000fe20008000000 */
[----:B------:R-:W-:Y:S01]  /*0ba0*/  @!UP2 UMOV UR9, UR10 ;  /* 0x0000000a0009ac82 */ /* 0x000fe20008000000 */
[----:B----4-:R-:W-:-:S03]  /*0bb0*/  @UP2 UIMAD.WIDE.U32 UR12, UR4, UR12, UR6 ;  /* 0x0000000c040c22a5 */ /* 0x010fc6000f8e0006 */
[----:B------:R-:W-:Y:S01]  /*0bc0*/  @!UP2 ULDC UR6, c[0x0][0xc] ;  /* 0x000003000006aab9 */ /* 0x000fe20000000800 */
[----:B------:R-:W-:Y:S01]  /*0bd0*/  @UP2 UIADD3 UR14, UR13, UR5, URZ ;  /* 0x000000050d0e2290 */ /* 0x000fe2000fffe03f */
[----:B------:R-:W-:Y:S02]  /*0be0*/  ULDC UR10, c[0x0][0xc] ;  /* 0x00000300000a7ab9 */ /* 0x000fe40000000800 */
[----:B------:R-:W-:Y:S01]  /*0bf0*/  UMOV UR5, URZ ;  /* 0x0000003f00057c82 */ /* 0x000fe20008000000 */
[----:B------:R-:W-:Y:S01]  /*0c00*/  ULDC UR11, c[0x0][0x10] ;  /* 0x00000400000b7ab9 */ /* 0x000fe20000000800 */
[----:B------:R-:W-:Y:S02]  /*0c10*/  @!UP2 UIMAD.WIDE.U32 UR6, UR6, UR9, UR4 ;  /* 0x000000090606a2a5 */ /* 0x000fe4000f8e0004 */
[----:B------:R-:W-:Y:S01]  /*0c20*/  UIMAD.WIDE.U32 UR10, UR10, UR11, URZ ;  /* 0x0000000b0a0a72a5 */ /* 0x000fe2000f8e003f */
[----:B------:R-:W-:-:S03]  /*0c30*/  ULDC UR13, c[0x0][0x14] ;  /* 0x00000500000d7ab9 */ /* 0x000fc60000000800 */
[----:B------:R-:W-:Y:S02]  /*0c40*/  UIMAD.WIDE.U32 UR48, UR10, UR13, URZ ;  /* 0x0000000d0a3072a5 */ /* 0x000fe4000f8e003f */
[----:B------:R-:W-:Y:S01]  /*0c50*/  UIMAD UR37, UR11, UR13, URZ ;  /* 0x0000000d0b2572a4 */ /* 0x000fe2000f8e023f */
[----:B------:R-:W-:Y:S01]  /*0c60*/  @!UP2 UMOV UR12, UR6 ;  /* 0x00000006000cac82 */ /* 0x000fe20008000000 */
[----:B------:R-:W-:Y:S02]  /*0c70*/  @!UP2 UMOV UR14, UR7 ;  /* 0x00000007000eac82 */ /* 0x000fe40008000000 */
[----:B------:R-:W-:Y:S02]  /*0c80*/  UIADD3 UR37, UR49, UR37, URZ ;  /* 0x0000002531257290 */ /* 0x000fe4000fffe03f */
[----:B------:R-:W-:-:S04]  /*0c90*/  UIADD3 UR6, UP1, UR12, UR48, URZ ;  /* 0x000000300c067290 */ /* 0x000fc8000ff3e03f */
[----:B------:R-:W-:Y:S02]  /*0ca0*/  UIADD3.X UR7, UR14, UR37, URZ, UP1, !UPT ;  /* 0x000000250e077290 */ /* 0x000fe40008ffe43f */
[----:B------:R-:W-:Y:S02]  /*0cb0*/  USEL UR6, UR6, UR12, !UP0 ;  /* 0x0000000c06067287 */ /* 0x000fe4000c000000 */
[----:B------:R-:W-:-:S04]  /*0cc0*/  USEL UR7, UR7, UR14, !UP0 ;  /* 0x0000000e07077287 */ /* 0x000fc8000c000000 */
[----:B0-----:R-:W-:Y:S01]  /*0cd0*/  ISETP.LE.U32.AND P0, PT, R6, UR6, PT ;  /* 0x0000000606007c0c */ /* 0x001fe2000bf03070 */
[----:B------:R-:W-:Y:S02]  /*0ce0*/  IMAD.U32 R16, RZ, RZ, UR6 ;  /* 0x00000006ff107e24 */ /* 0x000fe4000f8e00ff */
[----:B------:R-:W-:Y:S02]  /*0cf0*/  IMAD.U32 R2, RZ, RZ, UR7 ;  /* 0x00000007ff027e24 */ /* 0x000fe4000f8e00ff */
[----:B------:R-:W-:-:S03]  /*0d00*/  IMAD.U32 R17, RZ, RZ, UR7 ;  /* 0x00000007ff117e24 */ /* 0x000fc6000f8e00ff */
[----:B------:R-:W-:Y:S01]  /*0d10*/  ISETP.GE.U32.AND.EX P0, PT, R2, R7, PT, P0 ;  /* 0x000000070200720c */ /* 0x000fe20003f06100 */
[----:B------:R-:W-:-:S12]  /*0d20*/  IMAD.MOV.U32 R2, RZ, RZ, -0x1 ;  /* 0xffffffffff027424 */ /* 0x000fd800078e00ff */
[----:B------:R-:W-:Y:S05]  /*0d30*/  @P0 BRA `(.L_x_10) ;  /* 0x00000004008c0947 */ /* 0x000fea0003800000 */
[----:B------:R-:W-:Y:S01]  /*0d40*/  I2FP.F32.U32 R2, UR4 ;  /* 0x0000000400027c45 */ /* 0x000fe20008201000 */
[----:B------:R-:W-:Y:S01]  /*0d50*/  ULDC.64 UR16, c[0x0][0x628] ;  /* 0x00018a0000107ab9 */ /* 0x000fe20000000a00 */
[----:B------:R-:W-:Y:S01]  /*0d60*/  ULDC UR6, c[0x0][0x150] ;  /* 0x0000540000067ab9 */ /* 0x000fe20000000800 */
[----:B------:R-:W-:Y:S01]  /*0d70*/  ISETP.NE.U32.AND P0, PT, RZ, UR16, PT ;  /* 0x00000010ff007c0c */ /* 0x000fe2000bf05070 */
[----:B------:R-:W-:Y:S01]  /*0d80*/  ULDC UR15, c[0x0][0x630] ;  /* 0x00018c00000f7ab9 */ /* 0x000fe20000000800 */
[----:B------:R-:W-:Y:S01]  /*0d90*/  FMUL R2, R2, UR6 ;  /* 0x0000000602027c20 */ /* 0x000fe20008400000 */
[----:B------:R-:W-:Y:S01]  /*0da0*/  R2UR UR19, R16 ;  /* 0x00000000101372ca */ /* 0x000fe200000e0000 */
[----:B------:R-:W-:Y:S01]  /*0db0*/  ULDC UR21, c[0x0][0x154] ;  /* 0x0000550000157ab9 */ /* 0x000fe20000000800 */
[----:B------:R-:W-:Y:S01]  /*0dc0*/  ISETP.NE.AND.EX P0, PT, RZ, UR17, PT, P0 ;  /* 0x00000011ff007c0c */ /* 0x000fe2000bf05300 */
[----:B------:R0:W1:Y:S01]  /*0dd0*/  F2I.U32.TRUNC.NTZ R5, R2 ;  /* 0x0000000200057305 */ /* 0x000062000020f000 */
[----:B------:R-:W-:-:S02]  /*0de0*/  R2UR UR20, R17 ;  /* 0x00000000111472ca */ /* 0x000fc400000e0000 */
[----:B------:R-:W-:Y:S02]  /*0df0*/  R2UR UR6, R16 ;  /* 0x00000000100672ca */ /* 0x000fe400000e0000 */
[----:B------:R-:W-:-:S07]  /*0e00*/  R2UR UR7, R17 ;  /* 0x00000000110772ca */ /* 0x000fce00000e0000 */
[----:B0-----:R-:W-:Y:S08]  /*0e10*/  @!P0 BRA `(.L_x_11) ;  /* 0x0000000000308947 */ /* 0x001ff00003800000 */
[----:B------:R-:W-:Y:S01]  /*0e20*/  R2UR UR6, R16 ;  /* 0x00000000100672ca */ /* 0x000fe200000e0000 */
[----:B------:R-:W-:Y:S01]  /*0e30*/  ULDC UR12, c[0x0][0x634] ;  /* 0x00018d00000c7ab9 */ /* 0x000fe20000000800 */
[----:B------:R-:W-:-:S11]  /*0e40*/  R2UR UR14, R17 ;  /* 0x00000000110e72ca */ /* 0x000fd600000e0000 */
[----:B------:R-:W-:-:S04]  /*0e50*/  UIADD3 UR12, UP1, UR6, UR12, URZ ;  /* 0x0000000c060c7290 */ /* 0x000fc8000ff3e03f */
[----:B------:R-:W-:-:S04]  /*0e60*/  UIADD3.X UR14, URZ, UR14, URZ, UP1, !UPT ;  /* 0x0000000e3f0e7290 */ /* 0x000fc80008ffe43f */
[----:B------:R-:W-:-:S04]  /*0e70*/  UIMAD.WIDE.U32 UR6, UR14, UR16, URZ ;  /* 0x000000100e0672a5 */ /* 0x000fc8000f8e003f */
[----:B------:R-:W-:Y:S02]  /*0e80*/  UIMAD.WIDE.U32 UR10, UP1, UR12, UR17, UR6 ;  /* 0x000000110c0a72a5 */ /* 0x000fe4000f820006 */
[----:B------:R-:W-:Y:S02]  /*0e90*/  UIMAD.WIDE.U32 UR6, UR12, UR16, URZ ;  /* 0x000000100c0672a5 */ /* 0x000fe4000f8e003f */
[----:B------:R-:W-:Y:S02]  /*0ea0*/  UIADD3.X UR13, URZ, URZ, URZ, UP1, !UPT ;  /* 0x0000003f3f0d7290 */ /* 0x000fe40008ffe43f */
[----:B------:R-:W-:Y:S01]  /*0eb0*/  UIADD3 URZ, UP1, UR7, UR10, URZ ;  /* 0x0000000a073f7290 */ /* 0x000fe2000ff3e03f */
[----:B------:R-:W-:-:S03]  /*0ec0*/  UMOV UR12, UR11 ;  /* 0x0000000b000c7c82 */ /* 0x000fc60008000000 */
[----:B------:R-:W-:-:S12]  /*0ed0*/  UIMAD.WIDE.U32.X UR6, UR14, UR17, UR12, UP1 ;  /* 0x000000110e0672a5 */ /* 0x000fd800088e040c */
.L_x_11:
[----:B------:R-:W-:Y:S01]  /*0ee0*/  USHF.R.U64 UR5, UR6, UR15, UR7 ;  /* 0x0000000f06057299 */ /* 0x000fe20008001207 */
[----:B------:R-:W-:Y:S01]  /*0ef0*/  I2FP.F32.U32 R2, UR9 ;  /* 0x0000000900027c45 */ /* 0x000fe20008201000 */
[----:B------:R-:W-:Y:S01]  /*0f00*/  USHF.R.U32.HI UR6, URZ, UR15, UR7 ;  /* 0x0000000f3f067299 */ /* 0x000fe20008011607 */
[----:B-1----:R-:W-:Y:S01]  /*0f10*/  R2UR UR14, R5 ;  /* 0x00000000050e72ca */ /* 0x002fe200000e0000 */
[----:B------:R-:W-:Y:S02]  /*0f20*/  UIADD3 UR17, UP1, URZ, -UR5, URZ ;  /* 0x800000053f117290 */ /* 0x000fe4000ff3e03f */
[----:B------:R-:W-:Y:S01]  /*0f30*/  FMUL R2, R2, UR21 ;  /* 0x0000001502027c20 */ /* 0x000fe20008400000 */
[----:B------:R-:W-:Y:S01]  /*0f40*/  ULDC.64 UR10, c[0x0][0x620] ;  /* 0x00018800000a7ab9 */ /* 0x000fe20000000a00 */
[----:B------:R-:W-:Y:S01]  /*0f50*/  UIADD3.X UR6, URZ, ~UR6, URZ, UP1, !UPT ;  /* 0x800000063f067290 */ /* 0x000fe20008ffe43f */
[----:B------:R-:W-:Y:S01]  /*0f60*/  UMOV UR12, UR19 ;  /* 0x00000013000c7c82 */ /* 0x000fe20008000000 */
[----:B------:R-:W-:-:S02]  /*0f70*/  UMOV UR13, UR20 ;  /* 0x00000014000d7c82 */ /* 0x000fc40008000000 */
[----:B------:R-:W-:Y:S01]  /*0f80*/  UIMAD UR6, UR6, UR10, URZ ;  /* 0x0000000a060672a4 */ /* 0x000fe2000f8e023f */
[----:B------:R-:W0:Y:S01]  /*0f90*/  F2I.U32.TRUNC.NTZ R2, R2 ;  /* 0x0000000200027305 */ /* 0x000e22000020f000 */
[----:B------:R-:W-:Y:S02]  /*0fa0*/  UIMAD.WIDE.U32 UR12, UR17, UR10, UR12 ;  /* 0x0000000a110c72a5 */ /* 0x000fe4000f8e000c */
[----:B------:R-:W-:Y:S01]  /*0fb0*/  UIMAD UR17, UR17, UR11, UR6 ;  /* 0x0000000b111172a4 */ /* 0x000fe2000f8e0206 */
[----:B------:R-:W-:Y:S01]  /*0fc0*/  ULDC UR24, c[0x0][0x658] ;  /* 0x0001960000187ab9 */ /* 0x000fe20000000800 */
[----:B------:R-:W-:Y:S02]  /*0fd0*/  UMOV UR22, 0xffffffff ;  /* 0xffffffff00167882 */ /* 0x000fe40000000000 */
[----:B------:R-:W-:Y:S01]  /*0fe0*/  UIADD3 UR17, UR13, UR17, URZ ;  /* 0x000000110d117290 */ /* 0x000fe2000fffe03f */
[----:B------:R-:W-:Y:S01]  /*0ff0*/  ULDC UR19, c[0x0][0x618] ;  /* 0x0001860000137ab9 */ /* 0x000fe20000000800 */
[----:B------:R-:W-:Y:S01]  /*1000*/  ULDC.64 UR6, c[0x0][0x640] ;  /* 0x0001900000067ab9 */ /* 0x000fe20000000a00 */
[----:B------:R-:W-:Y:S01]  /*1010*/  USHF.L.U32 UR13, UR22, UR24, URZ ;  /* 0x00000018160d7299 */ /* 0x000fe2000800063f */
[----:B------:R-:W-:Y:S01]  /*1020*/  ISETP.NE.U32.AND P0, PT, RZ, UR6, PT ;  /* 0x00000006ff007c0c */ /* 0x000fe2000bf05070 */
[----:B------:R-:W-:-:S02]  /*1030*/  USHF.R.U64 UR22, UR12, UR19, UR17 ;  /* 0x000000130c167299 */ /* 0x000fc40008001211 */
[----:B------:R-:W-:Y:S01]  /*1040*/  USHF.R.U32.HI UR12, URZ, UR19, UR17 ;  /* 0x000000133f0c7299 */ /* 0x000fe20008011611 */
[----:B0-----:R-:W-:Y:S01]  /*1050*/  R2UR UR16, R2 ;  /* 0x00000000021072ca */ /* 0x001fe200000e0000 */
[----:B------:R-:W-:Y:S01]  /*1060*/  ULDC UR21, c[0x0][0x608] ;  /* 0x0001820000157ab9 */ /* 0x000fe20000000800 */
[----:B------:R-:W-:Y:S01]  /*1070*/  ISETP.NE.AND.EX P0, PT, RZ, UR7, PT, P0 ;  /* 0x00000007ff007c0c */ /* 0x000fe2000bf05300 */
[----:B------:R-:W-:Y:S02]  /*1080*/  USHF.R.U64 UR26, UR22, UR21, UR12 ;  /* 0x00000015161a7299 */ /* 0x000fe4000800120c */
[----:B------:R-:W-:Y:S01]  /*1090*/  USHF.R.U32.HI UR12, URZ, UR21, UR12 ;  /* 0x000000153f0c7299 */ /* 0x000fe2000801160c */
[----:B------:R-:W-:Y:S01]  /*10a0*/  UMOV UR20, 0x1 ;  /* 0x0000000100147882 */ /* 0x000fe20000000000 */
[----:B------:R-:W-:Y:S02]  /*10b0*/  UIADD3 UR14, -UR14, URZ, URZ ;  /* 0x0000003f0e0e7290 */ /* 0x000fe4000fffe13f */
[----:B------:R-:W-:-:S02]  /*10c0*/  USHF.R.U64 UR27, UR26, UR24, UR12 ;  /* 0x000000181a1b7299 */ /* 0x000fc4000800120c */
[----:B------:R-:W-:Y:S01]  /*10d0*/  USHF.L.U32 UR19, UR20, UR24, URZ ;  /* 0x0000001814137299 */ /* 0x000fe2000800063f */
[----:B------:R-:W-:Y:S01]  /*10e0*/  ULDC UR15, c[0x0][0x144] ;  /* 0x00005100000f7ab9 */ /* 0x000fe20000000800 */
[----:B------:R-:W-:Y:S01]  /*10f0*/  ULDC UR10, c[0x0][0x600] ;  /* 0x00018000000a7ab9 */ /* 0x000fe20000000800 */
[----:B------:R-:W-:Y:S02]  /*1100*/  ULOP3.LUT UR20, URZ, UR13, URZ, 0x33, !UPT ;  /* 0x0000000d3f147292 */ /* 0x000fe4000f8e333f */
[----:B------:R-:W-:Y:S02]  /*1110*/  USHF.R.U32.HI UR13, URZ, UR24, UR12 ;  /* 0x000000183f0d7299 */ /* 0x000fe4000801160c */
[----:B------:R-:W-:Y:S02]  /*1120*/  UIADD3 UR11, UR10, -0x1, URZ ;  /* 0xffffffff0a0b7890 */ /* 0x000fe4000fffe03f */
[----:B------:R-:W-:Y:S02]  /*1130*/  UIADD3 UR23, -UR16, URZ, URZ ;  /* 0x0000003f10177290 */ /* 0x000fe4000fffe13f */
[----:B------:R-:W-:Y:S01]  /*1140*/  UIMAD UR4, UR15, UR14, UR4 ;  /* 0x0000000e0f0472a4 */ /* 0x000fe2000f8e0204 */
[----:B------:R-:W-:Y:S01]  /*1150*/  ULDC UR28, c[0x0][0x148] ;  /* 0x00005200001c7ab9 */ /* 0x000fe20000000800 */
[----:B------:R-:W-:Y:S01]  /*1160*/  ULDC UR24, c[0x0][0x648] ;  /* 0x0001920000187ab9 */ /* 0x000fe20000000800 */
[----:B------:R-:W-:Y:S01]  /*1170*/  ULDC UR25, c[0x0][0x638] ;  /* 0x00018e0000197ab9 */ /* 0x000fe20000000800 */
[----:B------:R-:W-:Y:S01]  /*1180*/  UMOV UR12, UR27 ;  /* 0x0000001b000c7c82 */ /* 0x000fe20008000000 */
[----:B------:R-:W-:Y:S07]  /*1190*/  @!P0 BRA `(.L_x_12) ;  /* 0x0000000000308947 */ /* 0x000fee0003800000 */
[----:B------:R-:W-:Y:S02]  /*11a0*/  ULDC UR16, c[0x0][0x64c] ;  /* 0x0001930000107ab9 */ /* 0x000fe40000000800 */
        /* <DEDUP_REMOVED lines=8> */
[----:B------:R-:W-:-:S07]  /*1230*/  UIMAD.WIDE.U32.X UR6, UR21, UR7, UR16, UP1 ;  /* 0x00000007150672a5 */ /* 0x000fce00088e0410 */
[----:B------:R-:W-:Y:S01]  /*1240*/  UMOV UR12, UR6 ;  /* 0x00000006000c7c82 */ /* 0x000fe20008000000 */
[----:B------:R-:W-:-:S05]  /*1250*/  UMOV UR13, UR7 ;  /* 0x00000007000d7c82 */ /* 0x000fca0008000000 */
.L_x_12:
[----:B------:R-:W-:Y:S01]  /*1260*/  UISETP.NE.AND UP1, UPT, UR38, URZ, UPT ;  /* 0x0000003f2600728c */ /* 0x000fe2000bf25270 */
[----:B------:R-:W-:Y:S01]  /*1270*/  IMAD.MOV.U32 R5, RZ, RZ, 0x1 ;  /* 0x00000001ff057424 */ /* 0x000fe200078e00ff */
[----:B------:R-:W-:Y:S01]  /*1280*/  USHF.R.U64 UR6, UR12, UR24, UR13 ;  /* 0x000000180c067299 */ /* 0x000fe2000800120d */
[----:B------:R-:W-:Y:S01]  /*1290*/  IMAD.U32 R19, RZ, RZ, UR5 ;  /* 0x00000005ff137e24 */ /* 0x000fe2000f8e00ff */
[----:B------:R-:W-:Y:S02]  /*12a0*/  ULOP3.LUT UR20, UR26, UR20, URZ, 0xc0, !UPT ;  /* 0x000000141a147292 */ /* 0x000fe4000f8ec03f */
[----:B------:R-:W-:Y:S02]  /*12b0*/  UIADD3 UR7, -UR6, URZ, URZ ;  /* 0x0000003f06077290 */ /* 0x000fe4000fffe13f */
[----:B------:R-:W-:Y:S02]  /*12c0*/  UIMAD UR19, UR19, UR6, UR20 ;  /* 0x00000006131372a4 */ /* 0x000fe4000f8e0214 */
[----:B------:R-:W-:-:S02]  /*12d0*/  ULOP3.LUT UR11, UR22, UR11, URZ, 0xc0, !UPT ;  /* 0x0000000b160b7292 */ /* 0x000fc4000f8ec03f */
[----:B------:R-:W-:Y:S02]  /*12e0*/  @UP1 UIMAD UR4, UR28, UR23, UR9 ;  /* 0x000000171c0412a4 */ /* 0x000fe4000f8e0209 */
[----:B------:R-:W-:-:S03]  /*12f0*/  UIMAD UR6, UR7, UR25, UR27 ;  /* 0x00000019070672a4 */ /* 0x000fc6000f8e021b */
[----:B------:R-:W-:Y:S01]  /*1300*/  ULDC UR7, c[0x0][0x610] ;  /* 0x0001840000077ab9 */ /* 0x000fe20000000800 */
[----:B------:R-:W-:Y:S02]  /*1310*/  UIMAD UR6, UR6, UR10, UR11 ;  /* 0x0000000a060672a4 */ /* 0x000fe4000f8e020b */
[----:B------:R-:W-:-:S04]  /*1320*/  UIMAD UR4, UR19, UR7, UR4 ;  /* 0x00000007130472a4 */ /* 0x000fc8000f8e0204 */
[----:B------:R-:W-:Y:S02]  /*1330*/  USEL UR7, UR6, UR4, !UP1 ;  /* 0x0000000406077287 */ /* 0x000fe4000c800000 */
[----:B------:R-:W-:-:S04]  /*1340*/  USEL UR4, UR4, UR6, !UP1 ;  /* 0x0000000604047287 */ /* 0x000fc8000c800000 */
[----:B------:R-:W-:Y:S02]  /*1350*/  IMAD.U32 R2, RZ, RZ, UR7 ;  /* 0x00000007ff027e24 */ /* 0x000fe4000f8e00ff */
[----:B------:R-:W-:-:S07]  /*1360*/  IMAD.U32 R18, RZ, RZ, UR4 ;  /* 0x00000004ff127e24 */ /* 0x000fce000f8e00ff */
.L_x_10:
[----:B------:R-:W-:Y:S02]  /*1370*/  ULDC UR4, c[0x0][0x28c] ;  /* 0x0000a30000047ab9 */ /* 0x000fe40000000800 */
[----:B------:R-:W-:-:S04]  /*1380*/  UIADD3 UR4, UR4, 0x1f, URZ ;  /* 0x0000001f04047890 */ /* 0x000fc8000fffe03f */
[----:B------:R-:W-:-:S04]  /*1390*/  USHF.R.S32.HI UR5, URZ, 0x1f, UR4 ;  /* 0x0000001f3f057899 */ /* 0x000fc80008011404 */
[----:B------:R-:W-:-:S04]  /*13a0*/  ULEA.HI UR5, UR5, UR4, URZ, 0x5 ;  /* 0x0000000405057291 */ /* 0x000fc8000f8f283f */
[----:B------:R-:W-:Y:S01]  /*13b0*/  USHF.R.S32.HI UR39, URZ, 0x5, UR5 ;  /* 0x000000053f277899 */ /* 0x000fe20008011405 */
[----:B------:R-:W-:Y:S11]  /*13c0*/  @!P1 BRA `(.L_x_13) ;  /* 0x00000068007c9947 */ /* 0x000ff60003800000 */
[----:B------:R-:W-:-:S06]  /*13d0*/  UISETP.GT.U32.AND UP1, UPT, UR18, 0x1, UPT ;  /* 0x000000011200788c */ /* 0x000fcc000bf24070 */
[----:B------:R-:W-:-:S13]  /*13e0*/  PLOP3.LUT P0, PT, PT, PT, UP1, 0x80, 0x0 ;  /* 0x000000000000781c */ /* 0x000fda0003f0f018 */
[----:B------:R-:W-:Y:S05]  /*13f0*/  @P0 EXIT ;  /* 0x000000000000094d */ /* 0x000fea0003800000 */
.L_x_14:
[----:B------:R-:W-:-:S08]  /*1400*/  NOP ;  /* 0x0000000000007918 */ /* 0x000fd00000000000 */
[----:B------:R-:W0:Y:S02]  /*1410*/  USETMAXREG.TRY_ALLOC.CTAPOOL UP1, 0xe8 ;  /* 0x000000e8000079c8 */ /* 0x000e240008020600 */
[----:B0-----:R-:W-:-:S13]  /*1420*/  PLOP3.LUT P0, PT, PT, PT, UP1, 0x80, 0x0 ;  /* 0x000000000000781c */ /* 0x001fda0003f0f018 */
[----:B------:R-:W-:Y:S05]  /*1430*/  @!P0 BRA `(.L_x_14) ;  /* 0xfffffffc00f08947 */ /* 0x000fea000383ffff */
[----:B------:R-:W-:-:S13]  /*1440*/  LOP3.LUT P0, RZ, R5, 0xff, RZ, 0xc0, !PT ;  /* 0x000000ff05ff7812 */ /* 0x000fda000780c0ff */
[----:B------:R-:W-:Y:S05]  /*1450*/  @!P0 EXIT ;  /* 0x000000000000894d */ /* 0x000fea0003800000 */
[----:B------:R-:W0:Y:S01]  /*1460*/  S2UR UR5, SR_CgaCtaId ;  /* 0x00000000000579c3 */ /* 0x000e220000008800 */
[----:B------:R-:W-:Y:S01]  /*1470*/  VIADD R6, R0, 0xffffffff ;  /* 0xffffffff00067836 */ /* 0x000fe20000000000 */
[----:B------:R-:W-:Y:S01]  /*1480*/  SHF.R.S32.HI R4, RZ, 0x1f, R3 ;  /* 0x0000001fff047819 */ /* 0x000fe20000011403 */
[----:B------:R-:W-:Y:S01]  /*1490*/  UMOV UR42, 0x400 ;  /* 0x00000400002a7882 */ /* 0x000fe20000000000 */
[----:B------:R-:W-:Y:S02]  /*14a0*/  USHF.R.U32.HI UR4, URZ, 0x4, UR39 ;  /* 0x000000043f047899 */ /* 0x000fe40008011627 */
[----:B------:R-:W-:Y:S01]  /*14b0*/  R2UR UR44, R6 ;  /* 0x00000000062c72ca */ /* 0x000fe200000e0000 */
[----:B------:R-:W-:Y:S01]  /*14c0*/  ULOP3.LUT UR43, UR39, 0xf, URZ, 0xc0, !UPT ;  /* 0x0000000f272b7892 */ /* 0x000fe2000f8ec03f */
[CC--:B------:R-:W-:Y:S01]  /*14d0*/  LEA.HI R0, R4.reuse, R3.reuse, RZ, 0x2 ;  /* 0x0000000304007211 */ /* 0x0c0fe200078f10ff */
[----:B------:R-:W-:Y:S01]  /*14e0*/  UISETP.LT.AND UP1, UPT, UR39, 0x1, UPT ;  /* 0x000000012700788c */ /* 0x000fe2000bf21270 */
[----:B------:R-:W-:Y:S01]  /*14f0*/  LEA.HI R4, R4, R3, RZ, 0x5 ;  /* 0x0000000304047211 */ /* 0x000fe200078f28ff */
[----:B------:R-:W-:Y:S01]  /*1500*/  ULOP3.LUT UR4, UR4, 0x1, URZ, 0xc0, !UPT ;  /* 0x0000000104047892 */ /* 0x000fe2000f8ec03f */
[--C-:B------:R-:W-:Y:S01]  /*1510*/  SHF.R.S32.HI R104, RZ, 0x2, R0.reuse ;  /* 0x00000002ff687819 */ /* 0x100fe20000011400 */
[----:B------:R-:W-:Y:S01]  /*1520*/  ULDC UR6, c[0x0][0x284] ;  /* 0x0000a10000067ab9 */ /* 0x000fe20000000800 */
[----:B------:R-:W-:Y:S01]  /*1530*/  SHF.R.S32.HI R5, RZ, 0x1f, R0 ;  /* 0x0000001fff057819 */ /* 0x000fe20000011400 */
[----:B------:R-:W-:Y:S01]  /*1540*/  USEL UR43, UR43, URZ, !UP0 ;  /* 0x0000003f2b2b7287 */ /* 0x000fe2000c000000 */
[----:B------:R-:W-:Y:S01]  /*1550*/  LOP3.LUT R106, R0, 0xfffffffc, RZ, 0xc0, !PT ;  /* 0xfffffffc006a7812 */ /* 0x000fe200078ec0ff */
[----:B------:R-:W-:Y:S01]  /*1560*/  USEL UR46, UR39, 0x1, UP1 ;  /* 0x00000001272e7887 */ /* 0x000fe20008800000 */
[----:B------:R-:W-:Y:S01]  /*1570*/  LEA.HI R5, R5, R104, RZ, 0x3 ;  /* 0x0000006805057211 */ /* 0x000fe200078f18ff */
[----:B------:R-:W-:Y:S01]  /*1580*/  USHF.L.U32 UR44, UR44, 0x3, URZ ;  /* 0x000000032c2c7899 */ /* 0x000fe2000800063f */
[----:B------:R-:W-:Y:S01]  /*1590*/  ISETP.NE.AND P0, PT, R6, RZ, PT ;  /* 0x000000ff0600720c */ /* 0x000fe20003f05270 */
[----:B------:R-:W-:Y:S01]  /*15a0*/  UISETP.EQ.U32.AND UP0, UPT, UR4, 0x1, !UP0 ;  /* 0x000000010400788c */ /* 0x000fe2000c702070 */
[----:B------:R-:W-:Y:S01]  /*15b0*/  LOP3.LUT R5, R5, 0xfffffff8, RZ, 0xc0, !PT ;  /* 0xfffffff805057812 */ /* 0x000fe200078ec0ff */
[----:B------:R-:W-:Y:S01]  /*15c0*/  IMAD.IADD R106, R3, 0x1, -R106 ;  /* 0x00000001036a7824 */ /* 0x000fe200078e0a6a */
[----:B0-----:R-:W-:Y:S01]  /*15d0*/  ULEA UR42, UR5, UR42, 0x18 ;  /* 0x0000002a052a7291 */ /* 0x001fe2000f8ec03f */
[----:B------:R-:W-:Y:S01]  /*15e0*/  IMAD.U32 R108, RZ, RZ, UR44 ;  /* 0x0000002cff6c7e24 */ /* 0x000fe2000f8e00ff */
[----:B------:R-:W-:Y:S01]  /*15f0*/  SEL R116, RZ, 0x1, P0 ;  /* 0x00000001ff747807 */ /* 0x000fe20000000000 */
[----:B------:R-:W-:Y:S01]  /*1600*/  IMAD.IADD R104, R104, 0x1, -R5 ;  /* 0x0000000168687824 */ /* 0x000fe200078e0a05 */
[----:B------:R-:W-:Y:S01]  /*1610*/  UIADD3 UR45, UR42, 0x110, URZ ;  /* 0x000001102a2d7890 */ /* 0x000fe2000fffe03f */
[----:B------:R-:W-:Y:S01]  /*1620*/  SHF.R.S32.HI R5, RZ, 0x5, R4 ;  /* 0x00000005ff057819 */ /* 0x000fe20000011404 */
[----:B------:R-:W-:Y:S01]  /*1630*/  ULOP3.LUT UR40, UR36, 0x1, URZ, 0xfc, !UPT ;  /* 0x0000000124287892 */ /* 0x000fe2000f8efc3f */
[C---:B------:R-:W-:Y:S01]  /*1640*/  LOP3.LUT R110, R108.reuse, 0x8, RZ, 0xc0, !PT ;  /* 0x000000086c6e7812 */ /* 0x040fe200078ec0ff */
[----:B------:R-:W-:Y:S01]  /*1650*/  USHF.L.U32 UR41, UR39, 0x1, URZ ;  /* 0x0000000127297899 */ /* 0x000fe2000800063f */
[--C-:B------:R-:W-:Y:S01]  /*1660*/  SHF.R.S32.HI R105, RZ, 0x1f, R104.reuse ;  /* 0x0000001fff697819 */ /* 0x100fe20000011468 */
[C-C-:B------:R-:W-:Y:S01]  /*1670*/  IMAD R111, R5.reuse, -0x10, -R104.reuse ;  /* 0xfffffff0056f7824 */ /* 0x140fe200078e0a68 */
[----:B------:R-:W-:Y:S01]  /*1680*/  LOP3.LUT R108, R108, 0x8, RZ, 0xc, !PT ;  /* 0x000000086c6c7812 */ /* 0x000fe200078e0cff */
[----:B------:R-:W-:Y:S01]  /*1690*/  IMAD.U32 R107, RZ, RZ, UR45 ;  /* 0x0000002dff6b7e24 */ /* 0x000fe2000f8e00ff */
[----:B------:R-:W-:Y:S01]  /*16a0*/  LOP3.LUT R110, R110, 0x18, RZ, 0x3c, !PT ;  /* 0x000000186e6e7812 */ /* 0x000fe200078e3cff */
[----:B------:R-:W-:Y:S01]  /*16b0*/  IMAD.WIDE R104, R5, 0x10, R104 ;  /* 0x0000001005687825 */ /* 0x000fe200078e0268 */
[----:B------:R-:W-:-:S02]  /*16c0*/  UIADD3 UR46, -UR46, UR39, URZ ;  /* 0x000000272e2e7290 */ /* 0x000fc4000fffe13f */
[----:B------:R-:W-:Y:S01]  /*16d0*/  USEL UR47, URZ, 0x1, !UP0 ;  /* 0x000000013f2f7887 */ /* 0x000fe2000c000000 */
[----:B------:R-:W-:Y:S02]  /*16e0*/  VIADD R109, R107, UR44 ;  /* 0x0000002c6b6d7c36 */ /* 0x000fe40008000000 */
[----:B------:R-:W-:-:S09]  /*16f0*/  VIADD R111, R111, UR6 ;  /* 0x000000066f6f7c36 */ /* 0x000fd20008000000 */
.L_x_194:
[----:B------:R-:W-:Y:S01]  /*1700*/  SHF.L.U32 R0, R116, 0x1f, RZ ;  /* 0x0000001f74007819 */ /* 0x000fe200000006ff */
[----:B------:R-:W-:Y:S02]  /*1710*/  ULDC UR4, c[0x0][0x28c] ;  /* 0x0000a30000047ab9 */ /* 0x000fe40000000800 */
[----:B------:R-:W-:Y:S01]  /*1720*/  ISETP.LT.AND P1, PT, RZ, UR4, PT ;  /* 0x00000004ff007c0c */ /* 0x000fe2000bf21270 */
[----:B0-----:R-:W0:Y:S02]  /*1730*/  SYNCS.PHASECHK.TRANS64.TRYWAIT P0, [R107+UR44], R0 ;  /* 0x000000006b0075a7 */ /* 0x001e24000800016c */
[----:B0-----:R-:W-:Y:S10]  /*1740*/  @!P0 BRA `(.L_x_15) ;  /* 0x0000007c00408947 */ /* 0x001ff40003800000 */
.L_x_228:
[----:B------:R-:W-:Y:S05]  /*1750*/  @P1 BRA `(.L_x_16) ;  /* 0x0000000000401947 */ /* 0x000fea0003800000 */
[----:B0-----:R-:W-:Y:S01]  /*1760*/  MOV R0, 0x0 ;  /* 0x0000000000007802 */ /* 0x001fe20000000f00 */
[----:B------:R-:W-:Y:S01]  /*1770*/  ULDC.64 UR4, c[0x4][0x68] ;  /* 0x01001a0000047ab9 */ /* 0x000fe20000000a00 */
[----:B------:R-:W-:Y:S01]  /*1780*/  ULDC.64 UR6, c[0x4][0x8] ;  /* 0x0100020000067ab9 */ /* 0x000fe20000000a00 */
[----:B------:R-:W-:Y:S01]  /*1790*/  IMAD.U32 R4, RZ, RZ, UR4 ;  /* 0x00000004ff047e24 */ /* 0x000fe2000f8e00ff */
[----:B------:R0:W1:Y:S01]  /*17a0*/  LDC.64 R14, c[0x4][R0] ;  /* 0x01000000000e7b82 */ /* 0x0000620000000a00 */
[----:B------:R-:W-:Y:S01]  /*17b0*/  IMAD.U32 R5, RZ, RZ, UR5 ;  /* 0x00000005ff057e24 */ /* 0x000fe2000f8e00ff */
[----:B------:R-:W-:Y:S01]  /*17c0*/  ULDC.64 UR4, c[0x4][0x70] ;  /* 0x01001c0000047ab9 */ /* 0x000fe20000000a00 */
[----:B------:R-:W-:Y:S02]  /*17d0*/  IMAD.U32 R10, RZ, RZ, UR6 ;  /* 0x00000006ff0a7e24 */ /* 0x000fe4000f8e00ff */
[----:B------:R-:W-:Y:S02]  /*17e0*/  IMAD.U32 R6, RZ, RZ, UR4 ;  /* 0x00000004ff067e24 */ /* 0x000fe4000f8e00ff */
[----:B------:R-:W-:-:S02]  /*17f0*/  IMAD.U32 R7, RZ, RZ, UR5 ;  /* 0x00000005ff077e24 */ /* 0x000fc4000f8e00ff */
[----:B------:R-:W-:Y:S02]  /*1800*/  IMAD.U32 R11, RZ, RZ, UR7 ;  /* 0x00000007ff0b7e24 */ /* 0x000fe4000f8e00ff */
[----:B------:R-:W-:Y:S02]  /*1810*/  IMAD.MOV.U32 R8, RZ, RZ, 0x1e1 ;  /* 0x000001e1ff087424 */ /* 0x000fe400078e00ff */
[----:B------:R-:W-:Y:S02]  /*1820*/  IMAD.MOV.U32 R12, RZ, RZ, 0x1 ;  /* 0x00000001ff0c7424 */ /* 0x000fe400078e00ff */
[----:B0-----:R-:W-:-:S07]  /*1830*/  IMAD.MOV.U32 R13, RZ, RZ, RZ ;  /* 0x000000ffff0d7224 */ /* 0x001fce00078e00ff */
[----:B------:R-:W-:-:S07]  /*1840*/  LEPC R20, `(.L_x_16) ;  /* 0x000000001014794e */ /* 0x000fce0000000000 */
[----:B-1---5:R-:W-:Y:S05]  /*1850*/  CALL.ABS.NOINC R14 ;  /* 0x000000000e007343 */ /* 0x022fea0003c00000 */
.L_x_16:
[----:B0-----:R-:W-:-:S05]  /*1860*/  IMAD.U32 R0, RZ, RZ, UR40 ;  /* 0x00000028ff007e24 */ /* 0x001fca000f8e00ff */
[----:B------:R-:W-:-:S13]  /*1870*/  ISETP.NE.AND P0, PT, R0, 0x3, PT ;  /* 0x000000030000780c */ /* 0x000fda0003f05270 */
[----:B------:R-:W-:Y:S05]  /*1880*/  @!P0 BRA `(.L_x_17) ;  /* 0x0000000000048947 */ /* 0x000fea0003800000 */
[----:B------:R-:W-:Y:S01]  /*1890*/  BPT.TRAP 0x1 ;  /* 0x000000040000795c */ /* 0x000fe20000300000 */
.L_x_17:
[----:B------:R-:W-:Y:S02]  /*18a0*/  IMAD.U32 R3, RZ, RZ, UR43 ;  /* 0x0000002bff037e24 */ /* 0x000fe4000f8e00ff */
[----:B------:R-:W-:-:S03]  /*18b0*/  IMAD.U32 R0, RZ, RZ, UR47 ;  /* 0x0000002fff007e24 */ /* 0x000fc6000f8e00ff */
[----:B------:R-:W-:Y:S02]  /*18c0*/  LEA R3, R3, UR42, 0x3 ;  /* 0x0000002a03037c11 */ /* 0x000fe4000f8e18ff */
[----:B------:R-:W-:-:S04]  /*18d0*/  SHF.L.U32 R0, R0, 0x1f, RZ ;  /* 0x0000001f00007819 */ /* 0x000fc800000006ff */
[----:B------:R0:W1:Y:S01]  /*18e0*/  SYNCS.PHASECHK.TRANS64.TRYWAIT P1, [R3+URZ], R0 ;  /* 0x00000000030075a7 */ /* 0x000062000802017f */
[----:B------:R-:W-:Y:S05]  /*18f0*/  @!P0 BRA `(.L_x_18) ;  /* 0x0000000000048947 */ /* 0x000fea0003800000 */
[----:B------:R-:W-:Y:S01]  /*1900*/  BPT.TRAP 0x1 ;  /* 0x000000040000795c */ /* 0x000fe20000300000 */
.L_x_18:
[----:B------:R-:W-:-:S05]  /*1910*/  IMAD.U32 R4, RZ, RZ, UR46 ;  /* 0x0000002eff047e24 */ /* 0x000fca000f8e00ff */
[----:B------:R-:W-:Y:S01]  /*1920*/  ISETP.GE.AND P2, PT, R4, 0x1, PT ;  /* 0x000000010400780c */ /* 0x000fe20003f46270 */
[----:B-1----:R-:W-:-:S12]  /*1930*/  @P1 BRA `(.L_x_19) ;  /* 0x0000000000081947 */ /* 0x002fd80003800000 */
[----:B------:R-:W1:Y:S02]  /*1940*/  SYNCS.PHASECHK.TRANS64.TRYWAIT P1, [R3+URZ], R0 ;  /* 0x00000000030075a7 */ /* 0x000e64000802017f */
[----:B-1----:R-:W-:Y:S05]  /*1950*/  @!P1 BRA `(.L_x_20) ;  /* 0x0000007800d09947 */ /* 0x002fea0003800000 */
.L_x_19:
[----:B------:R-:W-:Y:S05]  /*1960*/  WARPSYNC.ALL ;  /* 0x0000000000007948 */ /* 0x000fea0003800000 */
[----:B------:R-:W-:Y:S01]  /*1970*/  UIADD3 UR5, UR42, 0x200, URZ ;  /* 0x000002002a057890 */ /* 0x000fe2000fffe03f */
[----:B------:R-:W-:Y:S01]  /*1980*/  WARPGROUP.ARRIVE ;  /* 0x00000000000079c5 */ /* 0x000fe20000000000 */
[----:B------:R-:W-:Y:S02]  /*1990*/  UIADD3 UR4, UR42, 0x10200, URZ ;  /* 0x000102002a047890 */ /* 0x000fe4000fffe03f */
[----:B------:R-:W-:Y:S02]  /*19a0*/  USHF.R.U32.HI UR5, URZ, 0x4, UR5 ;  /* 0x000000043f057899 */ /* 0x000fe40008011605 */
[----:B------:R-:W-:-:S02]  /*19b0*/  USHF.R.U32.HI UR4, URZ, 0x4, UR4 ;  /* 0x000000043f047899 */ /* 0x000fc40008011604 */
[----:B------:R-:W-:Y:S02]  /*19c0*/  ULOP3.LUT UR5, UR5, 0x3fff, URZ, 0xc0, !UPT ;  /* 0x00003fff05057892 */ /* 0x000fe4000f8ec03f */
[----:B------:R-:W-:Y:S02]  /*19d0*/  ULOP3.LUT UR4, UR4, 0x3fff, URZ, 0xc0, !UPT ;  /* 0x00003fff04047892 */ /* 0x000fe4000f8ec03f */
[----:B------:R-:W-:Y:S02]  /*19e0*/  ULOP3.LUT UR5, UR5, 0x10000, URZ, 0xfc, !UPT ;  /* 0x0001000005057892 */ /* 0x000fe4000f8efc3f */
[----:B------:R-:W-:Y:S02]  /*19f0*/  ULOP3.LUT UR4, UR4, 0x10000, URZ, 0xfc, !UPT ;  /* 0x0001000004047892 */ /* 0x000fe4000f8efc3f */
[----:B------:R-:W-:Y:S02]  /*1a00*/  ULEA UR6, UR43, UR5, 0x8 ;  /* 0x000000052b067291 */ /* 0x000fe4000f8e403f */
[----:B------:R-:W-:Y:S01]  /*1a10*/  UIMAD UR7, UR43, 0x280, UR4 ;  /* 0x000002802b0778a4 */ /* 0x000fe2000f8e0204 */
[----:B------:R-:W-:Y:S01]  /*1a20*/  UMOV UR9, 0x80000020 ;  /* 0x8000002000097882 */ /* 0x000fe20000000000 */
[----:B------:R-:W-:-:S02]  /*1a30*/  UMOV UR11, 0x80000020 ;  /* 0x80000020000b7882 */ /* 0x000fc40000000000 */
[----:B------:R-:W-:Y:S01]  /*1a40*/  UIADD3 UR12, UR7, 0x80, URZ ;  /* 0x00000080070c7890 */ /* 0x000fe2000fffe03f */
[----:B------:R-:W-:Y:S02]  /*1a50*/  UMOV UR8, UR6 ;  /* 0x0000000600087c82 */ /* 0x000fe40008000000 */
[----:B------:R-:W-:Y:S01]  /*1a60*/  UMOV UR10, UR7 ;  /* 0x00000007000a7c82 */ /* 0x000fe20008000000 */
[----:B------:R-:W-:Y:S01]  /*1a70*/  UIADD3 UR13, UR7, 0x100, URZ ;  /* 0x00000100070d7890 */ /* 0x000fe2000fffe03f */
[----:B------:R-:W-:Y:S01]  /*1a80*/  HGMMA.64x32x16.F32.BF16 R88, gdesc[UR8], RZ, !UPT, gsb0 ;  /* 0x00600000085879f0 */ /* 0x000fe2000c0018ff */
[----:B------:R-:W-:Y:S01]  /*1a90*/  UMOV UR11, 0x80000020 ;  /* 0x80000020000b7882 */ /* 0x000fe20000000000 */
[----:B------:R-:W-:Y:S01]  /*1aa0*/  UMOV UR10, UR12 ;  /* 0x0000000c000a7c82 */ /* 0x000fe20008000000 */
[----:B------:R-:W-:Y:S02]  /*1ab0*/  UIADD3 UR14, UR7, 0x180, URZ ;  /* 0x00000180070e7890 */ /* 0x000fe4000fffe03f */
[----:B------:R-:W-:Y:S01]  /*1ac0*/  UIADD3 UR12, UR7, 0x200, URZ ;  /* 0x00000200070c7890 */ /* 0x000fe2000fffe03f */
[----:B------:R-:W-:-:S02]  /*1ad0*/  WARPGROUP.DEPBAR.LE gsb0, 0x0 ;  /* 0x00008000000079c5 */ /* 0x000fc40000010000 */
[----:B------:R-:W-:-:S06]  /*1ae0*/  WARPGROUP.ARRIVE ;  /* 0x00000000000079c5 */ /* 0x000fcc0000000000 */
[----:B------:R-:W-:Y:S01]  /*1af0*/  HGMMA.64x32x16.F32.BF16 R72, gdesc[UR8], RZ, !UPT, gsb0 ;  /* 0x00600000084879f0 */ /* 0x000fe2000c0018ff */
[----:B------:R-:W-:Y:S01]  /*1b00*/  UMOV UR10, UR13 ;  /* 0x0000000d000a7c82 */ /* 0x000fe20008000000 */
[----:B------:R-:W-:Y:S01]  /*1b10*/  UMOV UR11, 0x80000020 ;  /* 0x80000020000b7882 */ /* 0x000fe20000000000 */
[----:B------:R-:W-:Y:S01]  /*1b20*/  UIADD3 UR13, UR7, 0x182, URZ ;  /* 0x00000182070d7890 */ /* 0x000fe2000fffe03f */
[----:B------:R-:W-:Y:S02]  /*1b30*/  WARPGROUP.DEPBAR.LE gsb0, 0x0 ;  /* 0x00008000000079c5 */ /* 0x000fe40000010000 */
[----:B------:R-:W-:-:S06]  /*1b40*/  WARPGROUP.ARRIVE ;  /* 0x00000000000079c5 */ /* 0x000fcc0000000000 */
[----:B------:R-:W-:Y:S01]  /*1b50*/  HGMMA.64x32x16.F32.BF16 R56, gdesc[UR8], RZ, !UPT, gsb0 ;  /* 0x00600000083879f0 */ /* 0x000fe2000c0018ff */
[----:B------:R-:W-:Y:S01]  /*1b60*/  UMOV UR10, UR14 ;  /* 0x0000000e000a7c82 */ /* 0x000fe20008000000 */
[----:B------:R-:W-:Y:S01]  /*1b70*/  UMOV UR11, 0x80000020 ;  /* 0x80000020000b7882 */ /* 0x000fe20000000000 */
[----:B------:R-:W-:Y:S02]  /*1b80*/  WARPGROUP.DEPBAR.LE gsb0, 0x0 ;  /* 0x00008000000079c5 */ /* 0x000fe40000010000 */
        /* <DEDUP_REMOVED lines=8> */
[----:B------:R-:W-:Y:S02]  /*1c10*/  UIADD3 UR8, UR6, 0x2, URZ ;  /* 0x0000000206087890 */ /* 0x000fe4000fffe03f */
[----:B------:R-:W-:Y:S01]  /*1c20*/  UIADD3 UR10, UR7, 0x2, URZ ;  /* 0x00000002070a7890 */ /* 0x000fe2000fffe03f */
[----:B------:R-:W-:Y:S01]  /*1c30*/  UMOV UR9, 0x80000020 ;  /* 0x8000002000097882 */ /* 0x000fe20000000000 */
[----:B------:R-:W-:Y:S01]  /*1c40*/  UMOV UR11, 0x80000020 ;  /* 0x80000020000b7882 */ /* 0x000fe20000000000 */
[----:B------:R-:W-:Y:S02]  /*1c50*/  UIADD3 UR6, UR7, 0x82, URZ ;  /* 0x0000008207067890 */ /* 0x000fe4000fffe03f */
[----:B------:R-:W-:Y:S01]  /*1c60*/  UIADD3 UR7, UR7, 0x202, URZ ;  /* 0x0000020207077890 */ /* 0x000fe2000fffe03f */
[----:B------:R-:W-:Y:S02]  /*1c70*/  WARPGROUP.DEPBAR.LE gsb0, 0x0 ;  /* 0x00008000000079c5 */ /* 0x000fe40000010000 */
[----:B------:R-:W-:-:S06]  /*1c80*/  WARPGROUP.ARRIVE ;  /* 0x00000000000079c5 */ /* 0x000fcc0000000000 */
[----:B------:R-:W-:Y:S01]  /*1c90*/  HGMMA.64x32x16.F32.BF16 R88, gdesc[UR8], R88, gsb0 ;  /* 0x00600000085879f0 */ /* 0x000fe20008001858 */
[----:B------:R-:W-:Y:S01]  /*1ca0*/  UMOV UR10, UR6 ;  /* 0x00000006000a7c82 */ /* 0x000fe20008000000 */
[----:B------:R-:W-:Y:S01]  /*1cb0*/  UMOV UR11, 0x80000020 ;  /* 0x80000020000b7882 */ /* 0x000fe20000000000 */
        /* <DEDUP_REMOVED lines=17> */
[----:B------:R-:W-:Y:S03]  /*1dd0*/  HGMMA.64x32x16.F32.BF16 R24, gdesc[UR8], R24, gsb0 ;  /* 0x00600000081879f0 */ /* 0x000fe60008001818 */
[----:B------:R-:W-:Y:S02]  /*1de0*/  WARPGROUP.DEPBAR.LE gsb0, 0x0 ;  /* 0x00008000000079c5 */ /* 0x000fe40000010000 */
[----:B------:R-:W-:Y:S05]  /*1df0*/  @!P2 BRA `(.L_x_21) ;  /* 0x00000004009ca947 */ /* 0x000fea0003800000 */
[----:B------:R-:W-:Y:S01]  /*1e00*/  UIADD3 UR7, UR43, 0x1, URZ ;  /* 0x000000012b077890 */ /* 0x000fe2000fffe03f */
[----:B01----:R-:W-:-:S03]  /*1e10*/  IMAD.U32 R0, RZ, RZ, UR46 ;  /* 0x0000002eff007e24 */ /* 0x003fc6000f8e00ff */
[----:B------:R-:W-:-:S04]  /*1e20*/  UISETP.NE.AND UP0, UPT, UR7, 0x10, UPT ;  /* 0x000000100700788c */ /* 0x000fc8000bf05270 */
[----:B------:R-:W-:Y:S02]  /*1e30*/  USEL UR6, URZ, 0x1, UP0 ;  /* 0x000000013f067887 */ /* 0x000fe40008000000 */
[----:B------:R-:W-:Y:S02]  /*1e40*/  USEL UR7, UR7, URZ, UP0 ;  /* 0x0000003f07077287 */ /* 0x000fe40008000000 */
[----:B------:R-:W-:-:S06]  /*1e50*/  ULOP3.LUT UR6, UR47, UR6, URZ, 0x3c, !UPT ;  /* 0x000000062f067292 */ /* 0x000fcc000f8e3c3f */
[----:B------:R-:W-:Y:S01]  /*1e60*/  IMAD.U32 R5, RZ, RZ, UR6 ;  /* 0x00000006ff057e24 */ /* 0x000fe2000f8e00ff */
[----:B------:R-:W-:-:S06]  /*1e70*/  UMOV UR6, UR43 ;  /* 0x0000002b00067c82 */ /* 0x000fcc0008000000 */
.L_x_28:
[----:B01----:R-:W-:Y:S05]  /*1e80*/  @!P0 BRA `(.L_x_22) ;  /* 0x0000000000048947 */ /* 0x003fea0003800000 */
[----:B------:R-:W-:Y:S01]  /*1e90*/  BPT.TRAP 0x1 ;  /* 0x000000040000795c */ /* 0x000fe20000300000 */
.L_x_22:
[----:B------:R-:W-:Y:S01]  /*1ea0*/  ULEA UR8, UR7, UR42, 0x3 ;  /* 0x0000002a07087291 */ /* 0x000fe2000f8e183f */
[----:B------:R-:W-:-:S08]  /*1eb0*/  SHF.L.U32 R3, R5, 0x1f, RZ ;  /* 0x0000001f05037819 */ /* 0x000fd000000006ff */
[----:B------:R0:W1:Y:S01]  /*1ec0*/  SYNCS.PHASECHK.TRANS64.TRYWAIT P1, [UR8], R3 ;  /* 0x00000003ff0075a7 */ /* 0x0000620008020148 */
[----:B------:R-:W-:Y:S05]  /*1ed0*/  @!P0 BRA `(.L_x_23) ;  /* 0x0000000000048947 */ /* 0x000fea0003800000 */
[----:B------:R-:W-:Y:S01]  /*1ee0*/  BPT.TRAP 0x1 ;  /* 0x000000040000795c */ /* 0x000fe20000300000 */
.L_x_23:
[----:B-1----:R-:W-:Y:S05]  /*1ef0*/  @P1 BRA `(.L_x_24) ;  /* 0x0000000000081947 */ /* 0x002fea0003800000 */
[----:B------:R-:W1:Y:S02]  /*1f00*/  SYNCS.PHASECHK.TRANS64.TRYWAIT P1, [UR8], R3 ;  /* 0x00000003ff0075a7 */ /* 0x000e640008020148 */
[----:B-1----:R-:W-:Y:S05]  /*1f10*/  @!P1 BRA `(.L_x_25) ;  /* 0x0000007400749947 */ /* 0x002fea0003800000 */
.L_x_24:
[----:B------:R-:W-:Y:S01]  /*1f20*/  ULEA UR13, UR7, UR5, 0x8 ;  /* 0x00000005070d7291 */ /* 0x000fe2000f8e403f */
[----:B------:R-:W-:Y:S01]  /*1f30*/  WARPGROUP.ARRIVE ;  /* 0x00000000000079c5 */ /* 0x000fe20000000000 */
[----:B------:R-:W-:Y:S01]  /*1f40*/  UIMAD UR12, UR7, 0x280, UR4 ;  /* 0x00000280070c78a4 */ /* 0x000fe2000f8e0204 */
[----:B------:R-:W-:Y:S01]  /*1f50*/  UMOV UR9, 0x80000020 ;  /* 0x8000002000097882 */ /* 0x000fe20000000000 */
[----:B------:R-:W-:Y:S02]  /*1f60*/  UMOV UR11, 0x80000020 ;  /* 0x80000020000b7882 */ /* 0x000fe40000000000 */
[----:B------:R-:W-:Y:S01]  /*1f70*/  UIADD3 UR14, UR12, 0x80, URZ ;  /* 0x000000800c0e7890 */ /* 0x000fe2000fffe03f */
[----:B------:R-:W-:Y:S02]  /*1f80*/  UMOV UR8, UR13 ;  /* 0x0000000d00087c82 */ /* 0x000fe40008000000 */
[----:B------:R-:W-:Y:S01]  /*1f90*/  UMOV UR10, UR12 ;  /* 0x0000000c000a7c82 */ /* 0x000fe20008000000 */
[----:B------:R-:W-:Y:S01]  /*1fa0*/  UIADD3 UR15, UR12, 0x100, URZ ;  /* 0x000001000c0f7890 */ /* 0x000fe2000fffe03f */
[----:B------:R-:W-:Y:S01]  /*1fb0*/  HGMMA.64x32x16.F32.BF16 R88, gdesc[UR8], R88, gsb0 ;  /* 0x00600000085879f0 */ /* 0x000fe20008001858 */
[----:B------:R-:W-:Y:S01]  /*1fc0*/  UMOV UR11, 0x80000020 ;  /* 0x80000020000b7882 */ /* 0x000fe20000000000 */
[----:B------:R-:W-:Y:S01]  /*1fd0*/  UMOV UR10, UR14 ;  /* 0x0000000e000a7c82 */ /* 0x000fe20008000000 */
[----:B------:R-:W-:-:S02]  /*1fe0*/  UIADD3 UR16, UR12, 0x180, URZ ;  /* 0x000001800c107890 */ /* 0x000fc4000fffe03f */
[----:B------:R-:W-:Y:S01]  /*1ff0*/  UIADD3 UR14, UR12, 0x200, URZ ;  /* 0x000002000c0e7890 */ /* 0x000fe2000fffe03f */
[----:B------:R-:W-:Y:S02]  /*2000*/  WARPGROUP.DEPBAR.LE gsb0, 0x0 ;  /* 0x00008000000079c5 */ /* 0x000fe40000010000 */
[----:B------:R-:W-:-:S06]  /*2010*/  WARPGROUP.ARRIVE ;  /* 0x00000000000079c5 */ /* 0x000fcc0000000000 */
[----:B------:R-:W-:Y:S01]  /*2020*/  HGMMA.64x32x16.F32.BF16 R72, gdesc[UR8], R72, gsb0 ;  /* 0x00600000084879f0 */ /* 0x000fe20008001848 */
[----:B------:R-:W-:Y:S01]  /*2030*/  UMOV UR10, UR15 ;  /* 0x0000000f000a7c82 */ /* 0x000fe20008000000 */
[----:B------:R-:W-:Y:S01]  /*2040*/  UMOV UR11, 0x80000020 ;  /* 0x80000020000b7882 */ /* 0x000fe20000000000 */
        /* <DEDUP_REMOVED lines=46> */
[----:B------:R-:W-:Y:S01]  /*2330*/  BPT.TRAP 0x1 ;  /* 0x000000040000795c */ /* 0x000fe20000300000 */
.L_x_26:
[----:B------:R-:W-:Y:S02]  /*2340*/  UISETP.GT.U32.AND UP0, UPT, UR36, 0x1, UPT ;  /* 0x000000012400788c */ /* 0x000fe4000bf04070 */
[----:B------:R-:W-:-:S04]  /*2350*/  ULEA UR8, UR6, UR42, 0x3 ;  /* 0x0000002a06087291 */ /* 0x000fc8000f8e183f */
[----:B------:R-:W-:Y:S01]  /*2360*/  UIADD3 UR8, UR8, 0x80, URZ ;  /* 0x0000008008087890 */ /* 0x000fe2000fffe03f */
[----:B------:R-:W-:-:S03]  /*2370*/  PLOP3.LUT P1, PT, PT, PT, UP0, 0x80, 0x0 ;  /* 0x000000000000781c */ /* 0x000fc60003f2f008 */
[----:B------:R-:W-:-:S09]  /*2380*/  UPRMT UR8, URZ, 0x654, UR8 ;  /* 0x000006543f087896 */ /* 0x000fd20008000008 */
[----:B------:R-:W-:Y:S01]  /*2390*/  SYNCS.ARRIVE.TRANS64.RED.A1T0 RZ, [UR8], RZ ;  /* 0x000000ffffff79a7 */ /* 0x000fe20008100408 */
[----:B------:R-:W-:Y:S05]  /*23a0*/  @P1 BRA `(.L_x_27) ;  /* 0x0000000000041947 */ /* 0x000fea0003800000 */
[----:B------:R-:W-:Y:S01]  /*23b0*/  BPT.TRAP 0x1 ;  /* 0x000000040000795c */ /* 0x000fe20000300000 */
.L_x_27:
[----:B------:R-:W-:Y:S01]  /*23c0*/  UIADD3 UR7, UR7, 0x1, URZ ;  /* 0x0000000107077890 */ /* 0x000fe2000fffe03f */
[C---:B------:R-:W-:Y:S01]  /*23d0*/  ISETP.GT.AND P1, PT, R0.reuse, 0x1, PT ;  /* 0x000000010000780c */ /* 0x040fe20003f24270 */
[----:B------:R-:W-:Y:S01]  /*23e0*/  UIADD3 UR6, UR6, 0x1, URZ ;  /* 0x0000000106067890 */ /* 0x000fe2000fffe03f */
[----:B------:R-:W-:Y:S01]  /*23f0*/  VIADD R0, R0, 0xffffffff ;  /* 0xffffffff00007836 */ /* 0x000fe20000000000 */
[----:B------:R-:W-:Y:S02]  /*2400*/  UISETP.NE.AND UP0, UPT, UR7, 0x10, UPT ;  /* 0x000000100700788c */ /* 0x000fe4000bf05270 */
[----:B------:R-:W-:Y:S02]  /*2410*/  UISETP.NE.AND UP1, UPT, UR6, 0x10, UPT ;  /* 0x000000100600788c */ /* 0x000fe4000bf25270 */
[----:B------:R-:W-:Y:S02]  /*2420*/  USEL UR8, URZ, 0x1, UP0 ;  /* 0x000000013f087887 */ /* 0x000fe40008000000 */
[----:B------:R-:W-:-:S02]  /*2430*/  USEL UR7, UR7, URZ, UP0 ;  /* 0x0000003f07077287 */ /* 0x000fc40008000000 */
[----:B------:R-:W-:Y:S02]  /*2440*/  USEL UR6, UR6, URZ, UP1 ;  /* 0x0000003f06067287 */ /* 0x000fe40008800000 */
[----:B------:R-:W-:Y:S01]  /*2450*/  LOP3.LUT R5, R5, UR8, RZ, 0x3c, !PT ;  /* 0x0000000805057c12 */ /* 0x000fe2000f8e3cff */
[----:B------:R-:W-:Y:S09]  /*2460*/  @P1 BRA `(.L_x_28) ;  /* 0xfffffff800841947 */ /* 0x000ff2000383ffff */
.L_x_21:
[----:B01----:R-:W0:Y:S01]  /*2470*/  LDC R0, c[0x0][0x28c] ;  /* 0x0000a300ff007b82 */ /* 0x003e220000000800 */
[----:B------:R1:W-:Y:S01]  /*2480*/  SYNCS.ARRIVE.TRANS64.A1T0 RZ, [R108+UR45], RZ ;  /* 0x000000ff6cff79a7 */ /* 0x0003e2000810002d */
[----:B0-----:R-:W-:-:S13]  /*2490*/  ISETP.GE.AND P1, PT, R0, 0x1, PT ;  /* 0x000000010000780c */ /* 0x001fda0003f26270 */
[----:B-1----:R-:W-:Y:S05]  /*24a0*/  @!P1 BRA `(.L_x_29) ;  /* 0x0000000000309947 */ /* 0x002fea0003800000 */
[----:B------:R-:W-:Y:S05]  /*24b0*/  @!P0 BRA `(.L_x_30) ;  /* 0x0000000000048947 */ /* 0x000fea0003800000 */
[----:B------:R-:W-:Y:S01]  /*24c0*/  BPT.TRAP 0x1 ;  /* 0x000000040000795c */ /* 0x000fe20000300000 */
.L_x_30:
[----:B------:R-:W-:Y:S02]  /*24d0*/  UIADD3 UR4, UR46, UR43, URZ ;  /* 0x0000002b2e047290 */ /* 0x000fe4000fffe03f */
[----:B------:R-:W-:Y:S02]  /*24e0*/  UISETP.GT.U32.AND UP0, UPT, UR36, 0x1, UPT ;  /* 0x000000012400788c */ /* 0x000fe4000bf04070 */
[----:B------:R-:W-:-:S04]  /*24f0*/  USHF.L.U32 UR4, UR4, 0x3, URZ ;  /* 0x0000000304047899 */ /* 0x000fc8000800063f */
[----:B------:R-:W-:Y:S01]  /*2500*/  ULOP3.LUT UR4, UR4, 0x78, URZ, 0xc0, !UPT ;  /* 0x0000007804047892 */ /* 0x000fe2000f8ec03f */
[----:B------:R-:W-:-:S03]  /*2510*/  PLOP3.LUT P0, PT, PT, PT, UP0, 0x80, 0x0 ;  /* 0x000000000000781c */ /* 0x000fc60003f0f008 */
[----:B------:R-:W-:-:S04]  /*2520*/  UIADD3 UR4, UR42, 0x80, UR4 ;  /* 0x000000802a047890 */ /* 0x000fc8000fffe004 */
[----:B------:R-:W-:-:S09]  /*2530*/  UPRMT UR4, URZ, 0x654, UR4 ;  /* 0x000006543f047896 */ /* 0x000fd20008000004 */
[----:B------:R-:W-:Y:S01]  /*2540*/  SYNCS.ARRIVE.TRANS64.RED.A1T0 RZ, [UR4], RZ ;  /* 0x000000ffffff79a7 */ /* 0x000fe20008100404 */
[----:B------:R-:W-:Y:S05]  /*2550*/  @P0 BRA `(.L_x_29) ;  /* 0x0000000000040947 */ /* 0x000fea0003800000 */
[----:B------:R-:W-:Y:S01]  /*2560*/  BPT.TRAP 0x1 ;  /* 0x000000040000795c */ /* 0x000fe20000300000 */
.L_x_29:
[----:B------:R-:W-:Y:S01]  /*2570*/  SHF.L.U32 R0, R116, 0x1f, RZ ;  /* 0x0000001f74007819 */ /* 0x000fe200000006ff */
[----:B------:R-:W-:Y:S01]  /*2580*/  UIADD3 UR43, UR41, UR43, URZ ;  /* 0x0000002b292b7290 */ /* 0x000fe2000fffe03f */
[----:B------:R-:W0:Y:S01]  /*2590*/  LDC R7, c[0x0][0x288] ;  /* 0x0000a200ff077b82 */ /* 0x000e220000000800 */
[----:B------:R-:W-:Y:S02]  /*25a0*/  IMAD.SHL.U32 R12, R106, 0x2, RZ ;  /* 0x000000026a0c7824 */ /* 0x000fe400078e00ff */
[----:B------:R-:W-:Y:S02]  /*25b0*/  USHF.R.U32.HI UR4, URZ, 0x4, UR43 ;  /* 0x000000043f047899 */ /* 0x000fe4000801162b */
[----:B------:R-:W-:Y:S01]  /*25c0*/  UISETP.GT.U32.AND UP0, UPT, UR43, 0xf, UPT ;  /* 0x0000000f2b00788c */ /* 0x000fe2000bf04070 */
[----:B------:R-:W-:Y:S01]  /*25d0*/  SHF.R.S32.HI R13, RZ, 0x1f, R12 ;  /* 0x0000001fff0d7819 */ /* 0x000fe2000001140c */
[----:B------:R-:W-:Y:S01]  /*25e0*/  ULOP3.LUT UR4, UR4, 0x1, URZ, 0xc0, !UPT ;  /* 0x0000000104047892 */ /* 0x000fe2000f8ec03f */
[----:B------:R-:W1:Y:S01]  /*25f0*/  SYNCS.PHASECHK.TRANS64.TRYWAIT P0, [R107+UR44+0x10], R0 ;  /* 0x000010006b0075a7 */ /* 0x000e62000800016c */
[----:B------:R-:W-:-:S02]  /*2600*/  UISETP.LT.U32.AND UP0, UPT, UR41, 0x10, UP0 ;  /* 0x000000102900788c */ /* 0x000fc40008701070 */
[----:B------:R-:W-:Y:S02]  /*2610*/  UISETP.NE.U32.AND UP1, UPT, UR4, 0x1, UPT ;  /* 0x000000010400788c */ /* 0x000fe4000bf25070 */
[----:B------:R-:W-:Y:S02]  /*2620*/  USEL UR5, URZ, 0x1, !UP0 ;  /* 0x000000013f057887 */ /* 0x000fe4000c000000 */
[----:B------:R-:W-:Y:S02]  /*2630*/  UISETP.GT.U32.AND UP1, UPT, UR41, 0xf, !UP1 ;  /* 0x0000000f2900788c */ /* 0x000fe4000cf24070 */
[----:B------:R-:W-:Y:S02]  /*2640*/  ULOP3.LUT UR43, UR43, 0xf, URZ, 0xc0, !UPT ;  /* 0x0000000f2b2b7892 */ /* 0x000fe4000f8ec03f */
[----:B------:R-:W-:-:S04]  /*2650*/  USEL UR4, URZ, 0x1, !UP1 ;  /* 0x000000013f047887 */ /* 0x000fc8000c800000 */
[----:B------:R-:W-:Y:S01]  /*2660*/  ULOP3.LUT UR47, UR4, UR47, UR5, 0x96, !UPT ;  /* 0x0000002f042f7292 */ /* 0x000fe2000f8e9605 */
[----:B01----:R-:W-:Y:S11]  /*2670*/  @!P0 BRA `(.L_x_31) ;  /* 0x0000006c00b48947 */ /* 0x003ff60003800000 */
.L_x_229:
[----:B------:R-:W-:Y:S01]  /*2680*/  IMAD.SHL.U32 R4, R18, 0x40, RZ ;  /* 0x0000004012047824 */ /* 0x000fe200078e00ff */
[----:B------:R-:W-:Y:S01]  /*2690*/  ULDC UR6, c[0x0][0x284] ;  /* 0x0000a10000067ab9 */ /* 0x000fe20000000800 */
[----:B------:R-:W-:Y:S01]  /*26a0*/  IMAD R112, R2, 0xa0, RZ ;  /* 0x000000a002707824 */ /* 0x000fe200078e02ff */
[----:B------:R-:W-:Y:S01]  /*26b0*/  SHF.R.S32.HI R11, RZ, 0x1f, R19 ;  /* 0x0000001fff0b7819 */ /* 0x000fe20000011413 */
[----:B------:R-:W-:Y:S01]  /*26c0*/  ULDC.64 UR4, c[0x0][0x5d0] ;  /* 0x0001740000047ab9 */ /* 0x000fe20000000a00 */
[----:B------:R-:W-:Y:S01]  /*26d0*/  ISETP.GE.AND P0, PT, R4, UR6, PT ;  /* 0x0000000604007c0c */ /* 0x000fe2000bf06270 */
[----:B------:R-:W-:Y:S01]  /*26e0*/  IMAD.WIDE.U32 R2, R19, UR4, R12 ;  /* 0x0000000413027c25 */ /* 0x000fe2000f8e000c */
[----:B------:R-:W-:Y:S02]  /*26f0*/  SHF.R.S32.HI R113, RZ, 0x1f, R112 ;  /* 0x0000001fff717819 */ /* 0x000fe40000011470 */
[C---:B------:R-:W-:Y:S01]  /*2700*/  ISETP.GE.OR P0, PT, R112.reuse, R7, P0 ;  /* 0x000000077000720c */ /* 0x040fe20000706670 */
[----:B0-----:R-:W-:Y:S01]  /*2710*/  IMAD R0, R11, UR4, RZ ;  /* 0x000000040b007c24 */ /* 0x001fe2000f8e02ff */
[----:B------:R-:W-:-:S03]  /*2720*/  IADD3 R8, P1, R112, R2, RZ ;  /* 0x0000000270087210 */ /* 0x000fc60007f3e0ff */
[----:B------:R-:W-:-:S05]  /*2730*/  IMAD R5, R19, UR5, R0 ;  /* 0x0000000513057c24 */ /* 0x000fca000f8e0200 */
[----:B------:R-:W-:-:S03]  /*2740*/  IADD3.X R9, R113, R3, R5, P1, !PT ;  /* 0x0000000371097210 */ /* 0x000fc60000ffe405 */
[----:B------:R-:W-:Y:S05]  /*2750*/  @P0 BRA `(.L_x_32) ;  /* 0x0000004c00c40947 */ /* 0x000fea0003800000 */
[----:B------:R-:W0:Y:S01]  /*2760*/  LDC.64 R2, c[0x0][0x5c8] ;  /* 0x00017200ff027b82 */ /* 0x000e220000000a00 */
[----:B-----5:R-:W-:Y:S01]  /*2770*/  FSETP.NEU.AND P1, PT, R23, RZ, PT ;  /* 0x000000ff1700720b */ /* 0x020fe20003f2d000 */
[----:B------:R-:W-:Y:S01]  /*2780*/  IMAD R5, R106, -0x2, R7 ;  /* 0xfffffffe6a057824 */ /* 0x000fe200078e0207 */
[----:B------:R-:W-:Y:S01]  /*2790*/  BSSY B0, `(.L_x_32) ;  /* 0x00004ed000007945 */ /* 0x000fe20003800000 */
[----:B------:R-:W-:-:S04]  /*27a0*/  IMAD.WIDE R118, R18, 0x40, R104 ;  /* 0x0000004012767825 */ /* 0x000fc800078e0268 */
[----:B------:R-:W-:Y:S02]  /*27b0*/  IMAD.IADD R0, R5, 0x1, -R112 ;  /* 0x0000000105007824 */ /* 0x000fe400078e0a70 */
[----:B------:R-:W-:-:S03]  /*27c0*/  IMAD.IADD R4, R111, 0x1, -R4 ;  /* 0x000000016f047824 */ /* 0x000fc600078e0a04 */
[----:B------:R-:W-:-:S04]  /*27d0*/  ISETP.GT.AND P0, PT, R0, RZ, PT ;  /* 0x000000ff0000720c */ /* 0x000fc80003f04270 */
[----:B------:R-:W-:Y:S01]  /*27e0*/  ISETP.GT.AND P2, PT, R4, RZ, P0 ;  /* 0x000000ff0400720c */ /* 0x000fe20000744270 */
[-C--:B0-----:R-:W-:Y:S02]  /*27f0*/  IMAD R5, R119, R2.reuse, RZ ;  /* 0x0000000277057224 */ /* 0x081fe400078e02ff */
[----:B------:R-:W-:-:S04]  /*2800*/  IMAD.WIDE.U32 R8, R118, R2, R8 ;  /* 0x0000000276087225 */ /* 0x000fc800078e0008 */
[----:B------:R-:W-:-:S04]  /*2810*/  IMAD R5, R118, R3, R5 ;  /* 0x0000000376057224 */ /* 0x000fc800078e0205 */
[----:B------:R-:W-:Y:S01]  /*2820*/  IMAD.IADD R127, R9, 0x1, R5 ;  /* 0x00000001097f7824 */ /* 0x000fe200078e0205 */
[----:B------:R-:W-:Y:S06]  /*2830*/  @!P1 BRA `(.L_x_33) ;  /* 0x0000003400c09947 */ /* 0x000fec0003800000 */
[----:B------:R-:W0:Y:S01]  /*2840*/  LDC.64 R120, c[0x0][0x5b8] ;  /* 0x00016e00ff787b82 */ /* 0x000e220000000a00 */
[----:B------:R-:W-:-:S07]  /*2850*/  ULDC.64 UR4, c[0x0][0x5c0] ;  /* 0x0001700000047ab9 */ /* 0x000fce0000000a00 */
[----:B------:R-:W1:Y:S08]  /*2860*/  LDC.64 R122, c[0x0][0x5b0] ;  /* 0x00016c00ff7a7b82 */ /* 0x000e700000000a00 */
[----:B------:R-:W2:Y:S01]  /*2870*/  LDC.64 R124, c[0x0][0x5a8] ;  /* 0x00016a00ff7c7b82 */ /* 0x000ea20000000a00 */
[-C--:B0-----:R-:W-:Y:S02]  /*2880*/  IMAD R10, R11, R120.reuse, RZ ;  /* 0x000000780b0a7224 */ /* 0x081fe400078e02ff */
[----:B------:R-:W-:-:S04]  /*2890*/  IMAD.WIDE.U32 R6, R19, R120, R12 ;  /* 0x0000007813067225 */ /* 0x000fc800078e000c */
[----:B------:R-:W-:Y:S01]  /*28a0*/  IMAD R117, R19, R121, R10 ;  /* 0x0000007913757224 */ /* 0x000fe200078e020a */
[----:B------:R-:W-:Y:S01]  /*28b0*/  IADD3 R14, P1, R112, R6, RZ ;  /* 0x00000006700e7210 */ /* 0x000fe20007f3e0ff */
[----:B-1----:R-:W-:-:S03]  /*28c0*/  IMAD R5, R119, R122, RZ ;  /* 0x0000007a77057224 */ /* 0x002fc600078e02ff */
[----:B------:R-:W-:Y:S01]  /*28d0*/  IADD3.X R15, R113, R7, R117, P1, !PT ;  /* 0x00000007710f7210 */ /* 0x000fe20000ffe475 */
[C---:B------:R-:W-:Y:S02]  /*28e0*/  IMAD R121, R118.reuse, R123, R5 ;  /* 0x0000007b76797224 */ /* 0x040fe400078e0205 */
[----:B------:R-:W-:-:S04]  /*28f0*/  IMAD.WIDE.U32 R6, R118, R122, R14 ;  /* 0x0000007a76067225 */ /* 0x000fc800078e000e */
[----:B------:R-:W-:Y:S01]  /*2900*/  IMAD.IADD R5, R7, 0x1, R121 ;  /* 0x0000000107057824 */ /* 0x000fe200078e0279 */
[----:B--2---:R-:W-:-:S04]  /*2910*/  LEA R20, P1, R6, R124, 0x1 ;  /* 0x0000007c06147211 */ /* 0x004fc800078208ff */
[----:B------:R-:W-:-:S05]  /*2920*/  LEA.HI.X R21, R6, R125, R5, 0x1, P1 ;  /* 0x0000007d06157211 */ /* 0x000fca00008f0c05 */
[----:B------:R-:W2:Y:S01]  /*2930*/  @P2 LDG.E.LTC128B.U16 R5, desc[UR50][R20.64] ;  /* 0x0000003214052981 */ /* 0x000ea2000c1e1520 */
[----:B------:R-:W-:Y:S01]  /*2940*/  IMAD.WIDE.U32 R6, R118, R122, R112 ;  /* 0x0000007a76067225 */ /* 0x000fe200078e0070 */
[----:B------:R-:W-:Y:S02]  /*2950*/  BSSY B1, `(.L_x_34) ;  /* 0x0000015000017945 */ /* 0x000fe40003800000 */
[----:B------:R-:W-:-:S04]  /*2960*/  IADD3 R114, P1, R12, R6, RZ ;  /* 0x000000060c727210 */ /* 0x000fc80007f3e0ff */
[----:B------:R-:W-:Y:S02]  /*2970*/  IADD3.X R115, R13, R121, R7, P1, !PT ;  /* 0x000000790d737210 */ /* 0x000fe40000ffe407 */
[----:B------:R-:W-:Y:S01]  /*2980*/  LEA R10, P1, R8, UR4, 0x1 ;  /* 0x00000004080a7c11 */ /* 0x000fe2000f8208ff */
[----:B------:R-:W-:-:S03]  /*2990*/  IMAD.WIDE.U32 R114, R19, R120, R114 ;  /* 0x0000007813727225 */ /* 0x000fc600078e0072 */
[----:B------:R-:W-:Y:S02]  /*29a0*/  LEA.HI.X R11, R8, UR5, R127, 0x1, P1 ;  /* 0x00000005080b7c11 */ /* 0x000fe400088f0c7f */
[----:B------:R-:W-:-:S04]  /*29b0*/  ISETP.GT.AND P1, PT, R0, 0x1, PT ;  /* 0x000000010000780c */ /* 0x000fc80003f24270 */
[----:B------:R-:W-:Y:S01]  /*29c0*/  ISETP.GT.AND P3, PT, R4, RZ, P1 ;  /* 0x000000ff0400720c */ /* 0x000fe20000f64270 */
[----:B--2---:R-:W-:-:S04]  /*29d0*/  IMAD.U32 R6, R5, 0x10000, RZ ;  /* 0x0001000005067824 */ /* 0x004fc800078e00ff */
[----:B------:R-:W-:Y:S01]  /*29e0*/  FMUL R7, R6, R23 ;  /* 0x0000001706077220 */ /* 0x000fe20000400000 */
[----:B------:R-:W-:-:S03]  /*29f0*/  LEA R6, P4, R114, R124, 0x1 ;  /* 0x0000007c72067211 */ /* 0x000fc600078808ff */
[----:B------:R-:W-:-:S05]  /*2a00*/  FFMA R7, R88, R22, R7 ;  /* 0x0000001658077223 */ /* 0x000fca0000000007 */
[----:B------:R-:W-:Y:S01]  /*2a10*/  F2FP.BF16.F32.PACK_AB R8, RZ, R7 ;  /* 0x00000007ff08723e */ /* 0x000fe200000010ff */
[----:B------:R-:W-:-:S03]  /*2a20*/  IMAD.IADD R7, R117, 0x1, R115 ;  /* 0x0000000175077824 */ /* 0x000fc600078e0273 */
[----:B------:R-:W-:Y:S01]  /*2a30*/  PRMT R9, R8, 0x7610, R9 ;  /* 0x0000761008097816 */ /* 0x000fe20000000009 */
[----:B------:R-:W-:Y:S01]  /*2a40*/  IMAD.SHL.U32 R8, R122, 0x8, RZ ;  /* 0x000000087a087824 */ /* 0x000fe200078e00ff */
[----:B------:R-:W-:-:S03]  /*2a50*/  LEA.HI.X R7, R114, R125, R7, 0x1, P4 ;  /* 0x0000007d72077211 */ /* 0x000fc600020f0c07 */
[----:B------:R0:W-:Y:S02]  /*2a60*/  @P2 STG.E.U16 desc[UR50][R10.64], R9 ;  /* 0x000000090a002986 */ /* 0x0001e4000c101532 */
[----:B0-----:R-:W-:Y:S01]  /*2a70*/  SHF.L.U64.HI R9, R122, 0x3, R123 ;  /* 0x000000037a097819 */ /* 0x001fe2000001027b */
[----:B------:R-:W-:Y:S06]  /*2a80*/  @!P3 BRA `(.L_x_35) ;  /* 0x000000000004b947 */ /* 0x000fec0003800000 */
[----:B------:R0:W5:Y:S02]  /*2a90*/  LDG.E.LTC128B.U16 R5, desc[UR50][R6.64+0x2] ;  /* 0x0000023206057981 */ /* 0x000164000c1e1520 */
.L_x_35:
[----:B------:R-:W-:Y:S05]  /*2aa0*/  BSYNC B1 ;  /* 0x0000000000017941 */ /* 0x000fea0003800000 */
.L_x_34:
[----:B-----5:R-:W-:Y:S01]  /*2ab0*/  IMAD.U32 R18, R5, 0x10000, RZ ;  /* 0x0001000005127824 */ /* 0x020fe200078e00ff */
[----:B------:R-:W-:Y:S01]  /*2ac0*/  ISETP.GT.AND P0, PT, R4, 0x8, P0 ;  /* 0x000000080400780c */ /* 0x000fe20000704270 */
[----:B------:R-:W-:-:S04]  /*2ad0*/  IMAD.WIDE.U32 R8, R118, R122, R8 ;  /* 0x0000007a76087225 */ /* 0x000fc800078e0008 */
[----:B------:R-:W-:Y:S01]  /*2ae0*/  FMUL R18, R18, R23 ;  /* 0x0000001712127220 */ /* 0x000fe20000400000 */
[----:B------:R-:W-:Y:S01]  /*2af0*/  IMAD.IADD R121, R121, 0x1, R9 ;  /* 0x0000000179797824 */ /* 0x000fe200078e0209 */
[----:B------:R-:W-:Y:S02]  /*2b00*/  IADD3 R9, P2, R14, R8, RZ ;  /* 0x000000080e097210 */ /* 0x000fe40007f5e0ff */
[----:B------:R-:W-:-:S03]  /*2b10*/  FFMA R18, R89, R22, R18 ;  /* 0x0000001659127223 */ /* 0x000fc60000000012 */
[----:B------:R-:W-:Y:S01]  /*2b20*/  IMAD.X R20, R121, 0x1, R15, P2 ;  /* 0x0000000179147824 */ /* 0x000fe200010e060f */
[C---:B------:R-:W-:Y:S02]  /*2b30*/  LEA R14, P2, R9.reuse, R124, 0x1 ;  /* 0x0000007c090e7211 */ /* 0x040fe400078408ff */
[----:B------:R-:W-:Y:S02]  /*2b40*/  F2FP.BF16.F32.PACK_AB R18, RZ, R18 ;  /* 0x00000012ff12723e */ /* 0x000fe400000010ff */
[--C-:B------:R-:W-:Y:S02]  /*2b50*/  LEA.HI.X R15, R9, R125, R20.reuse, 0x1, P2 ;  /* 0x0000007d090f7211 */ /* 0x100fe400010f0c14 */
[----:B------:R-:W-:Y:S02]  /*2b60*/  PRMT R20, R18, 0x7610, R20 ;  /* 0x0000761012147816 */ /* 0x000fe40000000014 */
[----:B------:R-:W-:-:S03]  /*2b70*/  PRMT R18, R5, 0x7610, R18 ;  /* 0x0000761005127816 */ /* 0x000fc60000000012 */
[----:B------:R1:W-:Y:S04]  /*2b80*/  @P3 STG.E.U16 desc[UR50][R10.64+0x2], R20 ;  /* 0x000002140a003986 */ /* 0x0003e8000c101532 */
[----:B------:R-:W2:Y:S01]  /*2b90*/  @P0 LDG.E.LTC128B.U16 R18, desc[UR50][R14.64] ;  /* 0x000000320e120981 */ /* 0x000ea2000c1e1520 */
[----:B------:R-:W-:Y:S01]  /*2ba0*/  IADD3 R12, P2, P3, R12, R8, R112 ;  /* 0x000000080c0c7210 */ /* 0x000fe20007b5e070 */
[----:B------:R-:W-:Y:S01]  /*2bb0*/  BSSY B1, `(.L_x_36) ;  /* 0x0000011000017945 */ /* 0x000fe20003800000 */
[----:B------:R-:W-:Y:S02]  /*2bc0*/  SHF.L.U64.HI R9, R2, 0x4, R3 ;  /* 0x0000000402097819 */ /* 0x000fe40000010203 */
[----:B------:R-:W-:Y:S02]  /*2bd0*/  IADD3.X R13, R13, R121, R113, P2, P3 ;  /* 0x000000790d0d7210 */ /* 0x000fe400017e6471 */
[----:B------:R-:W-:Y:S01]  /*2be0*/  ISETP.GT.AND P1, PT, R4, 0x8, P1 ;  /* 0x000000080400780c */ /* 0x000fe20000f24270 */
[----:B------:R-:W-:-:S04]  /*2bf0*/  IMAD.WIDE.U32 R12, R19, R120, R12 ;  /* 0x00000078130c7225 */ /* 0x000fc800078e000c */
[----:B------:R-:W-:Y:S02]  /*2c00*/  IMAD.IADD R3, R117, 0x1, R13 ;  /* 0x0000000175037824 */ /* 0x000fe400078e020d */
[----:B--2---:R-:W-:-:S04]  /*2c10*/  IMAD.U32 R8, R18, 0x10000, RZ ;  /* 0x0001000012087824 */ /* 0x004fc800078e00ff */
[----:B------:R-:W-:Y:S01]  /*2c20*/  FMUL R5, R8, R23 ;  /* 0x0000001708057220 */ /* 0x000fe20000400000 */
[----:B------:R-:W-:Y:S02]  /*2c30*/  LEA R8, P2, R2, R10, 0x4 ;  /* 0x0000000a02087211 */ /* 0x000fe400078420ff */
[----:B------:R-:W-:Y:S01]  /*2c40*/  LEA R2, P3, R12, R124, 0x1 ;  /* 0x0000007c0c027211 */ /* 0x000fe200078608ff */
[----:B------:R-:W-:Y:S02]  /*2c50*/  FFMA R5, R90, R22, R5 ;  /* 0x000000165a057223 */ /* 0x000fe40000000005 */
[----:B------:R-:W-:Y:S01]  /*2c60*/  IMAD.X R9, R9, 0x1, R11, P2 ;  /* 0x0000000109097824 */ /* 0x000fe200010e060b */
[----:B------:R-:W-:Y:S02]  /*2c70*/  LEA.HI.X R3, R12, R125, R3, 0x1, P3 ;  /* 0x0000007d0c037211 */ /* 0x000fe400018f0c03 */
[----:B------:R-:W-:-:S05]  /*2c80*/  F2FP.BF16.F32.PACK_AB R5, RZ, R5 ;  /* 0x00000005ff05723e */ /* 0x000fca00000010ff */
[----:B------:R1:W-:Y:S01]  /*2c90*/  @P0 STG.E.U16 desc[UR50][R8.64], R5 ;  /* 0x0000000508000986 */ /* 0x0003e2000c101532 */
[----:B------:R-:W-:Y:S05]  /*2ca0*/  @!P1 BRA `(.L_x_37) ;  /* 0x0000000000049947 */ /* 0x000fea0003800000 */
[----:B------:R2:W5:Y:S02]  /*2cb0*/  LDG.E.LTC128B.U16 R18, desc[UR50][R2.64+0x2] ;  /* 0x0000023202127981 */ /* 0x000564000c1e1520 */
.L_x_37:
[----:B------:R-:W-:Y:S05]  /*2cc0*/  BSYNC B1 ;  /* 0x0000000000017941 */ /* 0x000fea0003800000 */
.L_x_36:
[----:B-----5:R-:W-:Y:S01]  /*2cd0*/  IMAD.U32 R12, R18, 0x10000, RZ ;  /* 0x00010000120c7824 */ /* 0x020fe200078e00ff */
[----:B------:R-:W-:Y:S01]  /*2ce0*/  ISETP.GT.AND P0, PT, R0, 0x8, PT ;  /* 0x000000080000780c */ /* 0x000fe20003f04270 */
[----:B------:R-:W-:Y:S02]  /*2cf0*/  BSSY B1, `(.L_x_38) ;  /* 0x0000008000017945 */ /* 0x000fe40003800000 */
[----:B------:R-:W-:Y:S01]  /*2d00*/  FMUL R12, R12, R23 ;  /* 0x000000170c0c7220 */ /* 0x000fe20000400000 */
[----:B------:R-:W-:-:S03]  /*2d10*/  ISETP.GT.AND P2, PT, R4, RZ, P0 ;  /* 0x000000ff0400720c */ /* 0x000fc60000744270 */
[----:B------:R-:W-:-:S05]  /*2d20*/  FFMA R12, R91, R22, R12 ;  /* 0x000000165b0c7223 */ /* 0x000fca000000000c */
[----:B------:R-:W-:-:S05]  /*2d30*/  F2FP.BF16.F32.PACK_AB R12, RZ, R12 ;  /* 0x0000000cff0c723e */ /* 0x000fca00000010ff */
[----:B------:R3:W-:Y:S01]  /*2d40*/  @P1 STG.E.U16 desc[UR50][R8.64+0x2], R12 ;  /* 0x0000020c08001986 */ /* 0x0007e2000c101532 */
[----:B------:R-:W-:Y:S05]  /*2d50*/  @!P2 BRA `(.L_x_39) ;  /* 0x000000000004a947 */ /* 0x000fea0003800000 */
[----:B------:R4:W5:Y:S02]  /*2d60*/  LDG.E.LTC128B.U16 R18, desc[UR50][R6.64+0x10] ;  /* 0x0000103206127981 */ /* 0x000964000c1e1520 */
.L_x_39:
[----:B------:R-:W-:Y:S05]  /*2d70*/  BSYNC B1 ;  /* 0x0000000000017941 */ /* 0x000fea0003800000 */
.L_x_38:
[----:B---3-5:R-:W-:Y:S01]  /*2d80*/  IMAD.U32 R12, R18, 0x10000, RZ ;  /* 0x00010000120c7824 */ /* 0x028fe200078e00ff */
[----:B------:R-:W-:Y:S01]  /*2d90*/  ISETP.GT.AND P1, PT, R0, 0x9, PT ;  /* 0x000000090000780c */ /* 0x000fe20003f24270 */
[----:B------:R-:W-:Y:S02]  /*2da0*/  BSSY B1, `(.L_x_40) ;  /* 0x0000008000017945 */ /* 0x000fe40003800000 */
[----:B-1----:R-:W-:Y:S01]  /*2db0*/  FMUL R5, R12, R23 ;  /* 0x000000170c057220 */ /* 0x002fe20000400000 */
[----:B------:R-:W-:-:S03]  /*2dc0*/  ISETP.GT.AND P3, PT, R4, RZ, P1 ;  /* 0x000000ff0400720c */ /* 0x000fc60000f64270 */
[----:B------:R-:W-:-:S05]  /*2dd0*/  FFMA R5, R92, R22, R5 ;  /* 0x000000165c057223 */ /* 0x000fca0000000005 */
[----:B------:R-:W-:-:S05]  /*2de0*/  F2FP.BF16.F32.PACK_AB R5, RZ, R5 ;  /* 0x00000005ff05723e */ /* 0x000fca00000010ff */
[----:B------:R1:W-:Y:S01]  /*2df0*/  @P2 STG.E.U16 desc[UR50][R10.64+0x10], R5 ;  /* 0x000010050a002986 */ /* 0x0003e2000c101532 */
[----:B------:R-:W-:Y:S05]  /*2e00*/  @!P3 BRA `(.L_x_41) ;  /* 0x000000000004b947 */ /* 0x000fea0003800000 */
[----:B------:R3:W5:Y:S02]  /*2e10*/  LDG.E.LTC128B.U16 R18, desc[UR50][R6.64+0x12] ;  /* 0x0000123206127981 */ /* 0x000764000c1e1520 */
.L_x_41:
[----:B------:R-:W-:Y:S05]  /*2e20*/  BSYNC B1 ;  /* 0x0000000000017941 */ /* 0x000fea0003800000 */
.L_x_40:
[----:B-----5:R-:W-:Y:S01]  /*2e30*/  IMAD.U32 R12, R18, 0x10000, RZ ;  /* 0x00010000120c7824 */ /* 0x020fe200078e00ff */
[----:B------:R-:W-:Y:S01]  /*2e40*/  ISETP.GT.AND P0, PT, R4, 0x8, P0 ;  /* 0x000000080400780c */ /* 0x000fe20000704270 */
[----:B------:R-:W-:Y:S02]  /*2e50*/  BSSY B1, `(.L_x_42) ;  /* 0x0000007000017945 */ /* 0x000fe40003800000 */
[----:B------:R-:W-:-:S04]  /*2e60*/  FMUL R12, R12, R23 ;  /* 0x000000170c0c7220 */ /* 0x000fc80000400000 */
[----:B------:R-:W-:-:S05]  /*2e70*/  FFMA R12, R93, R22, R12 ;  /* 0x000000165d0c7223 */ /* 0x000fca000000000c */
[----:B------:R-:W-:-:S05]  /*2e80*/  F2FP.BF16.F32.PACK_AB R12, RZ, R12 ;  /* 0x0000000cff0c723e */ /* 0x000fca00000010ff */
[----:B------:R0:W-:Y:S01]  /*2e90*/  @P3 STG.E.U16 desc[UR50][R10.64+0x12], R12 ;  /* 0x0000120c0a003986 */ /* 0x0001e2000c101532 */
[----:B------:R-:W-:Y:S05]  /*2ea0*/  @!P0 BRA `(.L_x_43) ;  /* 0x0000000000048947 */ /* 0x000fea0003800000 */
[----:B------:R0:W5:Y:S02]  /*2eb0*/  LDG.E.LTC128B.U16 R18, desc[UR50][R2.64+0x10] ;  /* 0x0000103202127981 */ /* 0x000164000c1e1520 */
.L_x_43:
[----:B------:R-:W-:Y:S05]  /*2ec0*/  BSYNC B1 ;  /* 0x0000000000017941 */ /* 0x000fea0003800000 */
.L_x_42:
[----:B0----5:R-:W-:Y:S01]  /*2ed0*/  IMAD.U32 R12, R18, 0x10000, RZ ;  /* 0x00010000120c7824 */ /* 0x021fe200078e00ff */
[----:B------:R-:W-:Y:S01]  /*2ee0*/  ISETP.GT.AND P1, PT, R4, 0x8, P1 ;  /* 0x000000080400780c */ /* 0x000fe20000f24270 */
[----:B------:R-:W-:Y:S02]  /*2ef0*/  BSSY B1, `(.L_x_44) ;  /* 0x0000007000017945 */ /* 0x000fe40003800000 */
[----:B-1----:R-:W-:-:S04]  /*2f00*/  FMUL R5, R12, R23 ;  /* 0x000000170c057220 */ /* 0x002fc80000400000 */
[----:B------:R-:W-:-:S05]  /*2f10*/  FFMA R5, R94, R22, R5 ;  /* 0x000000165e057223 */ /* 0x000fca0000000005 */
[----:B------:R-:W-:-:S05]  /*2f20*/  F2FP.BF16.F32.PACK_AB R5, RZ, R5 ;  /* 0x00000005ff05723e */ /* 0x000fca00000010ff */
[----:B------:R0:W-:Y:S01]  /*2f30*/  @P0 STG.E.U16 desc[UR50][R8.64+0x10], R5 ;  /* 0x0000100508000986 */ /* 0x0001e2000c101532 */
[----:B------:R-:W-:Y:S05]  /*2f40*/  @!P1 BRA `(.L_x_45) ;  /* 0x0000000000049947 */ /* 0x000fea0003800000 */
[----:B------:R1:W5:Y:S02]  /*2f50*/  LDG.E.LTC128B.U16 R18, desc[UR50][R2.64+0x12] ;  /* 0x0000123202127981 */ /* 0x000364000c1e1520 */
.L_x_45:
[----:B------:R-:W-:Y:S05]  /*2f60*/  BSYNC B1 ;  /* 0x0000000000017941 */ /* 0x000fea0003800000 */
.L_x_44:
        /* <DEDUP_REMOVED lines=10> */
.L_x_47:
[----:B------:R-:W-:Y:S05]  /*3010*/  BSYNC B1 ;  /* 0x0000000000017941 */ /* 0x000fea0003800000 */
.L_x_46:
[----:B0----5:R-:W-:Y:S01]  /*3020*/  IMAD.U32 R12, R18, 0x10000, RZ ;  /* 0x00010000120c7824 */ /* 0x021fe200078e00ff */
        /* <DEDUP_REMOVED lines=9> */
.L_x_49:
[----:B------:R-:W-:Y:S05]  /*30c0*/  BSYNC B1 ;  /* 0x0000000000017941 */ /* 0x000fea0003800000 */
.L_x_48:
        /* <DEDUP_REMOVED lines=9> */
.L_x_51:
[----:B------:R-:W-:Y:S05]  /*3160*/  BSYNC B1 ;  /* 0x0000000000017941 */ /* 0x000fea0003800000 */
.L_x_50:
[----:B0----5:R-:W-:Y:S01]  /*3170*/  IMAD.U32 R12, R18, 0x10000, RZ ;  /* 0x00010000120c7824 */ /* 0x021fe200078e00ff */
        /* <DEDUP_REMOVED lines=8> */
.L_x_53:
[----:B------:R-:W-:Y:S05]  /*3200*/  BSYNC B1 ;  /* 0x0000000000017941 */ /* 0x000fea0003800000 */
.L_x_52:
        /* <DEDUP_REMOVED lines=10> */
.L_x_55:
[----:B------:R-:W-:Y:S05]  /*32b0*/  BSYNC B1 ;  /* 0x0000000000017941 */ /* 0x000fea0003800000 */
.L_x_54:
        /* <DEDUP_REMOVED lines=10> */
.L_x_57:
[----:B------:R-:W-:Y:S05]  /*3360*/  BSYNC B1 ;  /* 0x0000000000017941 */ /* 0x000fea0003800000 */
.L_x_56:
        /* <DEDUP_REMOVED lines=9> */
.L_x_59:
[----:B------:R-:W-:Y:S05]  /*3400*/  BSYNC B1 ;  /* 0x0000000000017941 */ /* 0x000fea0003800000 */
.L_x_58:
        /* <DEDUP_REMOVED lines=9> */
.L_x_61:
[----:B------:R-:W-:Y:S05]  /*34a0*/  BSYNC B1 ;  /* 0x0000000000017941 */ /* 0x000fea0003800000 */
.L_x_60:
        /* <DEDUP_REMOVED lines=10> */
.L_x_63:
[----:B------:R-:W-:Y:S05]  /*3550*/  BSYNC B1 ;  /* 0x0000000000017941 */ /* 0x000fea0003800000 */
.L_x_62:
        /* <DEDUP_REMOVED lines=10> */
.L_x_65:
[----:B------:R-:W-:Y:S05]  /*3600*/  BSYNC B1 ;  /* 0x0000000000017941 */ /* 0x000fea0003800000 */
.L_x_64:
        /* <DEDUP_REMOVED lines=9> */
.L_x_67:
[----:B------:R-:W-:Y:S05]  /*36a0*/  BSYNC B1 ;  /* 0x0000000000017941 */ /* 0x000fea0003800000 */
.L_x_66:
        /* <DEDUP_REMOVED lines=9> */
.L_x_69:
[----:B------:R-:W-:Y:S05]  /*3740*/  BSYNC B1 ;  /* 0x0000000000017941 */ /* 0x000fea0003800000 */
.L_x_68:
        /* <DEDUP_REMOVED lines=10> */
.L_x_71:
[----:B------:R-:W-:Y:S05]  /*37f0*/  BSYNC B1 ;  /* 0x0000000000017941 */ /* 0x000fea0003800000 */
.L_x_70:
        /* <DEDUP_REMOVED lines=10> */
.L_x_73:
[----:B------:R-:W-:Y:S05]  /*38a0*/  BSYNC B1 ;  /* 0x0000000000017941 */ /* 0x000fea0003800000 */
.L_x_72:
        /* <DEDUP_REMOVED lines=9> */
.L_x_75:
[----:B------:R-:W-:Y:S05]  /*3940*/  BSYNC B1 ;  /* 0x0000000000017941 */ /* 0x000fea0003800000 */
.L_x_74:
        /* <DEDUP_REMOVED lines=9> */
.L_x_77:
[----:B------:R-:W-:Y:S05]  /*39e0*/  BSYNC B1 ;  /* 0x0000000000017941 */ /* 0x000fea0003800000 */
.L_x_76:
        /* <DEDUP_REMOVED lines=10> */
.L_x_79:
[----:B------:R-:W-:Y:S05]  /*3a90*/  BSYNC B1 ;  /* 0x0000000000017941 */ /* 0x000fea0003800000 */
.L_x_78:
        /* <DEDUP_REMOVED lines=10> */
.L_x_81:
[----:B------:R-:W-:Y:S05]  /*3b40*/  BSYNC B1 ;  /* 0x0000000000017941 */ /* 0x000fea0003800000 */
.L_x_80:
        /* <DEDUP_REMOVED lines=9> */
.L_x_83:
[----:B------:R-:W-:Y:S05]  /*3be0*/  BSYNC B1 ;  /* 0x0000000000017941 */ /* 0x000fea0003800000 */
.L_x_82:
        /* <DEDUP_REMOVED lines=9> */
.L_x_85:
[----:B------:R-:W-:Y:S05]  /*3c80*/  BSYNC B1 ;  /* 0x0000000000017941 */ /* 0x000fea0003800000 */
.L_x_84:
        /* <DEDUP_REMOVED lines=10> */
.L_x_87:
[----:B------:R-:W-:Y:S05]  /*3d30*/  BSYNC B1 ;  /* 0x0000000000017941 */ /* 0x000fea0003800000 */
.L_x_86:
        /* <DEDUP_REMOVED lines=10> */
.L_x_89:
[----:B------:R-:W-:Y:S05]  /*3de0*/  BSYNC B1 ;  /* 0x0000000000017941 */ /* 0x000fea0003800000 */
.L_x_88:
        /* <DEDUP_REMOVED lines=9> */
.L_x_91:
[----:B------:R-:W-:Y:S05]  /*3e80*/  BSYNC B1 ;  /* 0x0000000000017941 */ /* 0x000fea0003800000 */
.L_x_90:
        /* <DEDUP_REMOVED lines=9> */
.L_x_93:
[----:B------:R-:W-:Y:S05]  /*3f20*/  BSYNC B1 ;  /* 0x0000000000017941 */ /* 0x000fea0003800000 */
.L_x_92:
        /* <DEDUP_REMOVED lines=10> */
.L_x_95:
[----:B------:R-:W-:Y:S05]  /*3fd0*/  BSYNC B1 ;  /* 0x0000000000017941 */ /* 0x000fea0003800000 */
.L_x_94:
        /* <DEDUP_REMOVED lines=10> */
.L_x_97:
[----:B------:R-:W-:Y:S05]  /*4080*/  BSYNC B1 ;  /* 0x0000000000017941 */ /* 0x000fea0003800000 */
.L_x_96:
        /* <DEDUP_REMOVED lines=9> */
.L_x_99:
[----:B------:R-:W-:Y:S05]  /*4120*/  BSYNC B1 ;  /* 0x0000000000017941 */ /* 0x000fea0003800000 */
.L_x_98:
        /* <DEDUP_REMOVED lines=9> */
.L_x_101:
[----:B------:R-:W-:Y:S05]  /*41c0*/  BSYNC B1 ;  /* 0x0000000000017941 */ /* 0x000fea0003800000 */
.L_x_100:
        /* <DEDUP_REMOVED lines=10> */
.L_x_103:
[----:B------:R-:W-:Y:S05]  /*4270*/  BSYNC B1 ;  /* 0x0000000000017941 */ /* 0x000fea0003800000 */
.L_x_102:
        /* <DEDUP_REMOVED lines=10> */
.L_x_105:
[----:B------:R-:W-:Y:S05]  /*4320*/  BSYNC B1 ;  /* 0x0000000000017941 */ /* 0x000fea0003800000 */
.L_x_104:
        /* <DEDUP_REMOVED lines=9> */
.L_x_107:
[----:B------:R-:W-:Y:S05]  /*43c0*/  BSYNC B1 ;  /* 0x0000000000017941 */ /* 0x000fea0003800000 */
.L_x_106:
        /* <DEDUP_REMOVED lines=9> */
.L_x_109:
[----:B------:R-:W-:Y:S05]  /*4460*/  BSYNC B1 ;  /* 0x0000000000017941 */ /* 0x000fea0003800000 */
.L_x_108:
        /* <DEDUP_REMOVED lines=10> */
.L_x_111:
[----:B------:R-:W-:Y:S05]  /*4510*/  BSYNC B1 ;  /* 0x0000000000017941 */ /* 0x000fea0003800000 */
.L_x_110:
        /* <DEDUP_REMOVED lines=10> */
.L_x_113:
[----:B------:R-:W-:Y:S05]  /*45c0*/  BSYNC B1 ;  /* 0x0000000000017941 */ /* 0x000fea0003800000 */
.L_x_112:
        /* <DEDUP_REMOVED lines=9> */
.L_x_115:
[----:B------:R-:W-:Y:S05]  /*4660*/  BSYNC B1 ;  /* 0x0000000000017941 */ /* 0x000fea0003800000 */
.L_x_114:
        /* <DEDUP_REMOVED lines=9> */
.L_x_117:
[----:B------:R-:W-:Y:S05]  /*4700*/  BSYNC B1 ;  /* 0x0000000000017941 */ /* 0x000fea0003800000 */
.L_x_116:
        /* <DEDUP_REMOVED lines=10> */
.L_x_119:
[----:B------:R-:W-:Y:S05]  /*47b0*/  BSYNC B1 ;  /* 0x0000000000017941 */ /* 0x000fea0003800000 */
.L_x_118:
        /* <DEDUP_REMOVED lines=10> */
.L_x_121:
[----:B------:R-:W-:Y:S05]  /*4860*/  BSYNC B1 ;  /* 0x0000000000017941 */ /* 0x000fea0003800000 */
.L_x_120:
        /* <DEDUP_REMOVED lines=9> */
.L_x_123:
[----:B------:R-:W-:Y:S05]  /*4900*/  BSYNC B1 ;  /* 0x0000000000017941 */ /* 0x000fea0003800000 */
.L_x_122:
        /* <DEDUP_REMOVED lines=9> */
.L_x_125:
[----:B------:R-:W-:Y:S05]  /*49a0*/  BSYNC B1 ;  /* 0x0000000000017941 */ /* 0x000fea0003800000 */
.L_x_124:
        /* <DEDUP_REMOVED lines=10> */
.L_x_127:
[----:B------:R-:W-:Y:S05]  /*4a50*/  BSYNC B1 ;  /* 0x0000000000017941 */ /* 0x000fea0003800000 */
.L_x_126:
        /* <DEDUP_REMOVED lines=10> */
.L_x_129:
[----:B------:R-:W-:Y:S05]  /*4b00*/  BSYNC B1 ;  /* 0x0000000000017941 */ /* 0x000fea0003800000 */
.L_x_128:
        /* <DEDUP_REMOVED lines=9> */
.L_x_131:
[----:B------:R-:W-:Y:S05]  /*4ba0*/  BSYNC B1 ;  /* 0x0000000000017941 */ /* 0x000fea0003800000 */
.L_x_130:
        /* <DEDUP_REMOVED lines=9> */
.L_x_133:
[----:B------:R-:W-:Y:S05]  /*4c40*/  BSYNC B1 ;  /* 0x0000000000017941 */ /* 0x000fea0003800000 */
.L_x_132:
        /* <DEDUP_REMOVED lines=10> */
.L_x_135:
[----:B------:R-:W-:Y:S05]  /*4cf0*/  BSYNC B1 ;  /* 0x0000000000017941 */ /* 0x000fea0003800000 */
.L_x_134:
        /* <DEDUP_REMOVED lines=10> */
.L_x_137:
[----:B------:R-:W-:Y:S05]  /*4da0*/  BSYNC B1 ;  /* 0x0000000000017941 */ /* 0x000fea0003800000 */
.L_x_136:
        /* <DEDUP_REMOVED lines=9> */
.L_x_139:
[----:B------:R-:W-:Y:S05]  /*4e40*/  BSYNC B1 ;  /* 0x0000000000017941 */ /* 0x000fea0003800000 */
.L_x_138:
        /* <DEDUP_REMOVED lines=9> */
.L_x_141:
[----:B------:R-:W-:Y:S05]  /*4ee0*/  BSYNC B1 ;  /* 0x0000000000017941 */ /* 0x000fea0003800000 */
.L_x_140:
        /* <DEDUP_REMOVED lines=10> */
.L_x_143:
[----:B------:R-:W-:Y:S05]  /*4f90*/  BSYNC B1 ;  /* 0x0000000000017941 */ /* 0x000fea0003800000 */
.L_x_142:
        /* <DEDUP_REMOVED lines=10> */
.L_x_145:
[----:B------:R-:W-:Y:S05]  /*5040*/  BSYNC B1 ;  /* 0x0000000000017941 */ /* 0x000fea0003800000 */
.L_x_144:
        /* <DEDUP_REMOVED lines=9> */
.L_x_147:
[----:B------:R-:W-:Y:S05]  /*50e0*/  BSYNC B1 ;  /* 0x0000000000017941 */ /* 0x000fea0003800000 */
.L_x_146:
        /* <DEDUP_REMOVED lines=9> */
.L_x_149:
[----:B------:R-:W-:Y:S05]  /*5180*/  BSYNC B1 ;  /* 0x0000000000017941 */ /* 0x000fea0003800000 */
.L_x_148:
        /* <DEDUP_REMOVED lines=10> */
.L_x_151:
[----:B------:R-:W-:Y:S05]  /*5230*/  BSYNC B1 ;  /* 0x0000000000017941 */ /* 0x000fea0003800000 */
.L_x_150:
        /* <DEDUP_REMOVED lines=10> */
.L_x_153:
[----:B------:R-:W-:Y:S05]  /*52e0*/  BSYNC B1 ;  /* 0x0000000000017941 */ /* 0x000fea0003800000 */
.L_x_152:
        /* <DEDUP_REMOVED lines=9> */
.L_x_155:
[----:B------:R-:W-:Y:S05]  /*5380*/  BSYNC B1 ;  /* 0x0000000000017941 */ /* 0x000fea0003800000 */
.L_x_154:
        /* <DEDUP_REMOVED lines=9> */
.L_x_157:
[----:B------:R-:W-:Y:S05]  /*5420*/  BSYNC B1 ;  /* 0x0000000000017941 */ /* 0x000fea0003800000 */
.L_x_156:
        /* <DEDUP_REMOVED lines=10> */
.L_x_159:
[----:B------:R-:W-:Y:S05]  /*54d0*/  BSYNC B1 ;  /* 0x0000000000017941 */ /* 0x000fea0003800000 */
.L_x_158:
        /* <DEDUP_REMOVED lines=10> */
.L_x_161:
[----:B------:R-:W-:Y:S05]  /*5580*/  BSYNC B1 ;  /* 0x0000000000017941 */ /* 0x000fea0003800000 */
.L_x_160:
        /* <DEDUP_REMOVED lines=9> */
.L_x_163:
[----:B------:R-:W-:Y:S05]  /*5620*/  BSYNC B1 ;  /* 0x0000000000017941 */ /* 0x000fea0003800000 */
.L_x_162:
        /* <DEDUP_REMOVED lines=9> */
.L_x_165:
[----:B------:R-:W-:Y:S05]  /*56c0*/  BSYNC B1 ;  /* 0x0000000000017941 */ /* 0x000fea0003800000 */
.L_x_164:
        /* <DEDUP_REMOVED lines=10> */
.L_x_167:
[----:B------:R-:W-:Y:S05]  /*5770*/  BSYNC B1 ;  /* 0x0000000000017941 */ /* 0x000fea0003800000 */
.L_x_166:
        /* <DEDUP_REMOVED lines=10> */
.L_x_169:
[----:B------:R-:W-:Y:S05]  /*5820*/  BSYNC B1 ;  /* 0x0000000000017941 */ /* 0x000fea0003800000 */
.L_x_168:
        /* <DEDUP_REMOVED lines=9> */
.L_x_171:
[----:B------:R-:W-:Y:S05]  /*58c0*/  BSYNC B1 ;  /* 0x0000000000017941 */ /* 0x000fea0003800000 */
.L_x_170:
        /* <DEDUP_REMOVED lines=9> */
.L_x_173:
[----:B------:R-:W-:Y:S05]  /*5960*/  BSYNC B1 ;  /* 0x0000000000017941 */ /* 0x000fea0003800000 */
.L_x_172:
        /* <DEDUP_REMOVED lines=10> */
.L_x_175:
[----:B------:R-:W-:Y:S05]  /*5a10*/  BSYNC B1 ;  /* 0x0000000000017941 */ /* 0x000fea0003800000 */
.L_x_174:
        /* <DEDUP_REMOVED lines=10> */
.L_x_177:
[----:B------:R-:W-:Y:S05]  /*5ac0*/  BSYNC B1 ;  /* 0x0000000000017941 */ /* 0x000fea0003800000 */
.L_x_176:
        /* <DEDUP_REMOVED lines=9> */
.L_x_179:
[----:B------:R-:W-:Y:S05]  /*5b60*/  BSYNC B1 ;  /* 0x0000000000017941 */ /* 0x000fea0003800000 */
.L_x_178:
        /* <DEDUP_REMOVED lines=9> */
.L_x_181:
[----:B------:R-:W-:Y:S05]  /*5c00*/  BSYNC B1 ;  /* 0x0000000000017941 */ /* 0x000fea0003800000 */
.L_x_180:
        /* <DEDUP_REMOVED lines=10> */
.L_x_183:
[----:B------:R-:W-:Y:S05]  /*5cb0*/  BSYNC B1 ;  /* 0x0000000000017941 */ /* 0x000fea0003800000 */
.L_x_182:
        /* <DEDUP_REMOVED lines=10> */
.L_x_185:
[----:B------:R-:W-:Y:S05]  /*5d60*/  BSYNC B1 ;  /* 0x0000000000017941 */ /* 0x000fea0003800000 */
.L_x_184:
        /* <DEDUP_REMOVED lines=9> */
.L_x_187:
[----:B------:R-:W-:Y:S05]  /*5e00*/  BSYNC B1 ;  /* 0x0000000000017941 */ /* 0x000fea0003800000 */
.L_x_186:
[----:B0----5:R-:W-:Y:S01]  /*5e10*/  IMAD.U32 R0, R18, 0x10000, RZ ;  /* 0x0001000012007824 */ /* 0x021fe200078e00ff */
[----:B------:R-:W-:Y:S01]  /*5e20*/  ISETP.GT.AND P1, PT, R4, 0x8, P1 ;  /* 0x000000080400780c */ /* 0x000fe20000f24270 */
[----:B---34-:R-:W-:Y:S01]  /*5e30*/  @P0 IMAD.MOV.U32 R6, RZ, RZ, R8 ;  /* 0x000000ffff060224 */ /* 0x018fe200078e0008 */
[----:B------:R-:W-:Y:S01]  /*5e40*/  BSSY B1, `(.L_x_188) ;  /* 0x0000008000017945 */ /* 0x000fe20003800000 */
[----:B------:R-:W-:Y:S01]  /*5e50*/  FMUL R5, R0, R23 ;  /* 0x0000001700057220 */ /* 0x000fe20000400000 */
[----:B------:R-:W-:-:S03]  /*5e60*/  @P0 IMAD.MOV.U32 R7, RZ, RZ, R9 ;  /* 0x000000ffff070224 */ /* 0x000fc600078e0009 */
[----:B------:R-:W-:-:S05]  /*5e70*/  FFMA R5, R38, R22, R5 ;  /* 0x0000001626057223 */ /* 0x000fca0000000005 */
[----:B------:R-:W-:-:S05]  /*5e80*/  F2FP.BF16.F32.PACK_AB R5, RZ, R5 ;  /* 0x00000005ff05723e */ /* 0x000fca00000010ff */
[----:B------:R0:W-:Y:S01]  /*5e90*/  @P0 STG.E.U16 desc[UR50][R6.64+0x130], R5 ;  /* 0x0001300506000986 */ /* 0x0001e2000c101532 */
[----:B------:R-:W-:Y:S05]  /*5ea0*/  @!P1 BRA `(.L_x_189) ;  /* 0x0000000000049947 */ /* 0x000fea0003800000 */
[----:B------:R3:W5:Y:S02]  /*5eb0*/  LDG.E.LTC128B.U16 R18, desc[UR50][R2.64+0x132] ;  /* 0x0001323202127981 */ /* 0x000764000c1e1520 */
.L_x_189:
[----:B------:R-:W-:Y:S05]  /*5ec0*/  BSYNC B1 ;  /* 0x0000000000017941 */ /* 0x000fea0003800000 */
.L_x_188:
[----:B------:R-:W-:Y:S05]  /*5ed0*/  @!P1 BRA `(.L_x_190) ;  /* 0x0000001400e09947 */ /* 0x000fea0003800000 */
[----:B-----5:R-:W-:-:S04]  /*5ee0*/  IMAD.U32 R18, R18, 0x10000, RZ ;  /* 0x0001000012127824 */ /* 0x020fc800078e00ff */
[----:B------:R-:W-:-:S04]  /*5ef0*/  FMUL R18, R18, R23 ;  /* 0x0000001712127220 */ /* 0x000fc80000400000 */
[----:B------:R-:W-:-:S05]  /*5f00*/  FFMA R18, R39, R22, R18 ;  /* 0x0000001627127223 */ /* 0x000fca0000000012 */
[----:B------:R-:W-:-:S05]  /*5f10*/  F2FP.BF16.F32.PACK_AB R18, RZ, R18 ;  /* 0x00000012ff12723e */ /* 0x000fca00000010ff */
[----:B------:R4:W-:Y:S01]  /*5f20*/  STG.E.U16 desc[UR50][R8.64+0x132], R18 ;  /* 0x0001321208007986 */ /* 0x0009e2000c101532 */
[----:B------:R-:W-:Y:S05]  /*5f30*/  BRA `(.L_x_190) ;  /* 0x0000001400c87947 */ /* 0x000fea0003800000 */
.L_x_33:
[----:B------:R-:W-:Y:S01]  /*5f40*/  ULDC.64 UR4, c[0x0][0x5c0] ;  /* 0x0001700000047ab9 */ /* 0x000fe20000000a00 */
[----:B------:R-:W-:Y:S01]  /*5f50*/  ISETP.GT.AND P3, PT, R0, 0x1, PT ;  /* 0x000000010000780c */ /* 0x000fe20003f64270 */
[-C--:B------:R-:W-:Y:S01]  /*5f60*/  FMUL R88, R88, R22.reuse ;  /* 0x0000001658587220 */ /* 0x080fe20000400000 */
[----:B------:R-:W-:Y:S01]  /*5f70*/  LEA R6, P1, R8, UR4, 0x1 ;  /* 0x0000000408067c11 */ /* 0x000fe2000f8208ff */
[-C--:B------:R-:W-:Y:S01]  /*5f80*/  FMUL R89, R89, R22.reuse ;  /* 0x0000001659597220 */ /* 0x080fe20000400000 */
[----:B------:R-:W-:Y:S01]  /*5f90*/  SHF.L.U64.HI R3, R2, 0x4, R3 ;  /* 0x0000000402037819 */ /* 0x000fe20000010203 */
[-C--:B------:R-:W-:Y:S01]  /*5fa0*/  FMUL R90, R90, R22.reuse ;  /* 0x000000165a5a7220 */ /* 0x080fe20000400000 */
[----:B------:R-:W-:Y:S01]  /*5fb0*/  LEA.HI.X R7, R8, UR5, R127, 0x1, P1 ;  /* 0x0000000508077c11 */ /* 0x000fe200088f0c7f */
[-C--:B------:R-:W-:Y:S01]  /*5fc0*/  FMUL R91, R91, R22.reuse ;  /* 0x000000165b5b7220 */ /* 0x080fe20000400000 */
[----:B------:R-:W-:Y:S01]  /*5fd0*/  ISETP.GT.AND P1, PT, R4, RZ, P3 ;  /* 0x000000ff0400720c */ /* 0x000fe20001f24270 */
[----:B------:R-:W-:Y:S01]  /*5fe0*/  FMUL R92, R92, R22 ;  /* 0x000000165c5c7220 */ /* 0x000fe20000400000 */
[----:B------:R-:W-:Y:S01]  /*5ff0*/  F2FP.BF16.F32.PACK_AB R88, RZ, R88 ;  /* 0x00000058ff58723e */ /* 0x000fe200000010ff */
[-C--:B------:R-:W-:Y:S01]  /*6000*/  FMUL R93, R93, R22.reuse ;  /* 0x000000165d5d7220 */ /* 0x080fe20000400000 */
[----:B------:R-:W-:Y:S01]  /*6010*/  F2FP.BF16.F32.PACK_AB R89, RZ, R89 ;  /* 0x00000059ff59723e */ /* 0x000fe200000010ff */
[----:B------:R-:W-:Y:S01]  /*6020*/  FMUL R94, R94, R22 ;  /* 0x000000165e5e7220 */ /* 0x000fe20000400000 */
[----:B------:R-:W-:Y:S01]  /*6030*/  LEA R2, P5, R2, R6, 0x4 ;  /* 0x0000000602027211 */ /* 0x000fe200078a20ff */
[----:B------:R-:W-:Y:S01]  /*6040*/  @P2 STG.E.U16 desc[UR50][R6.64], R88 ;  /* 0x0000005806002986 */ /* 0x000fe2000c101532 */
[----:B------:R-:W-:Y:S01]  /*6050*/  ISETP.GT.AND P2, PT, R0, 0x8, PT ;  /* 0x000000080000780c */ /* 0x000fe20003f44270 */
[-C--:B------:R-:W-:Y:S01]  /*6060*/  FMUL R95, R95, R22.reuse ;  /* 0x000000165f5f7220 */ /* 0x080fe20000400000 */
[C---:B------:R-:W-:Y:S01]  /*6070*/  ISETP.GT.AND P3, PT, R4.reuse, 0x8, P3 ;  /* 0x000000080400780c */ /* 0x040fe20001f64270 */
[----:B------:R-:W-:Y:S01]  /*6080*/  IMAD.X R3, R3, 0x1, R7, P5 ;  /* 0x0000000103037824 */ /* 0x000fe200028e0607 */
[C---:B------:R-:W-:Y:S01]  /*6090*/  ISETP.GT.AND P4, PT, R4.reuse, RZ, P2 ;  /* 0x000000ff0400720c */ /* 0x040fe20001784270 */
[----:B------:R-:W-:Y:S01]  /*60a0*/  @P1 STG.E.U16 desc[UR50][R6.64+0x2], R89 ;  /* 0x0000025906001986 */ /* 0x000fe2000c101532 */
[----:B------:R-:W-:Y:S01]  /*60b0*/  ISETP.GT.AND P1, PT, R4, 0x8, P0 ;  /* 0x000000080400780c */ /* 0x000fe20000724270 */
[-C--:B------:R-:W-:Y:S01]  /*60c0*/  FMUL R96, R96, R22.reuse ;  /* 0x0000001660607220 */ /* 0x080fe20000400000 */
[----:B------:R-:W-:Y:S01]  /*60d0*/  ISETP.GT.AND P0, PT, R0, 0x9, PT ;  /* 0x000000090000780c */ /* 0x000fe20003f04270 */
[----:B------:R-:W-:Y:S01]  /*60e0*/  FMUL R97, R97, R22 ;  /* 0x0000001661617220 */ /* 0x000fe20000400000 */
[----:B------:R-:W-:Y:S01]  /*60f0*/  F2FP.BF16.F32.PACK_AB R90, RZ, R90 ;  /* 0x0000005aff5a723e */ /* 0x000fe200000010ff */
[-C--:B------:R-:W-:Y:S01]  /*6100*/  FMUL R98, R98, R22.reuse ;  /* 0x0000001662627220 */ /* 0x080fe20000400000 */
[----:B------:R-:W-:Y:S01]  /*6110*/  ISETP.GT.AND P5, PT, R4, RZ, P0 ;  /* 0x000000ff0400720c */ /* 0x000fe200007a4270 */
[-C--:B------:R-:W-:Y:S01]  /*6120*/  FMUL R99, R99, R22.reuse ;  /* 0x0000001663637220 */ /* 0x080fe20000400000 */
[----:B------:R-:W-:Y:S01]  /*6130*/  F2FP.BF16.F32.PACK_AB R91, RZ, R91 ;  /* 0x0000005bff5b723e */ /* 0x000fe200000010ff */
[----:B------:R-:W-:Y:S01]  /*6140*/  FMUL R100, R100, R22 ;  /* 0x0000001664647220 */ /* 0x000fe20000400000 */
[----:B------:R-:W-:Y:S01]  /*6150*/  F2FP.BF16.F32.PACK_AB R92, RZ, R92 ;  /* 0x0000005cff5c723e */ /* 0x000fe200000010ff */
[-C--:B------:R-:W-:Y:S01]  /*6160*/  FMUL R101, R101, R22.reuse ;  /* 0x0000001665657220 */ /* 0x080fe20000400000 */
[----:B------:R-:W-:Y:S01]  /*6170*/  F2FP.BF16.F32.PACK_AB R93, RZ, R93 ;  /* 0x0000005dff5d723e */ /* 0x000fe200000010ff */
[----:B------:R-:W-:Y:S01]  /*6180*/  @P1 STG.E.U16 desc[UR50][R2.64], R90 ;  /* 0x0000005a02001986 */ /* 0x000fe2000c101532 */
[----:B------:R-:W-:Y:S01]  /*6190*/  ISETP.GT.AND P1, PT, R4, 0x8, P2 ;  /* 0x000000080400780c */ /* 0x000fe20001724270 */
[-C--:B------:R-:W-:Y:S01]  /*61a0*/  FMUL R102, R102, R22.reuse ;  /* 0x0000001666667220 */ /* 0x080fe20000400000 */
[----:B------:R-:W-:Y:S01]  /*61b0*/  ISETP.GT.AND P2, PT, R4, 0x8, P0 ;  /* 0x000000080400780c */ /* 0x000fe20000744270 */
[----:B------:R-:W-:Y:S01]  /*61c0*/  @P3 STG.E.U16 desc[UR50][R2.64+0x2], R91 ;  /* 0x0000025b02003986 */ /* 0x000fe2000c101532 */
[C---:B------:R-:W-:Y:S01]  /*61d0*/  ISETP.GT.AND P3, PT, R0.reuse, 0x10, PT ;  /* 0x000000100000780c */ /* 0x040fe20003f64270 */
[-C--:B------:R-:W-:Y:S01]  /*61e0*/  FMUL R103, R103, R22.reuse ;  /* 0x0000001667677220 */ /* 0x080fe20000400000 */
[----:B------:R-:W-:Y:S01]  /*61f0*/  ISETP.GT.AND P0, PT, R0, 0x11, PT ;  /* 0x000000110000780c */ /* 0x000fe20003f04270 */
[----:B------:R-:W-:Y:S01]  /*6200*/  @P4 STG.E.U16 desc[UR50][R6.64+0x10], R92 ;  /* 0x0000105c06004986 */ /* 0x000fe2000c101532 */
[----:B------:R-:W-:Y:S01]  /*6210*/  ISETP.GT.AND P4, PT, R4, RZ, P3 ;  /* 0x000000ff0400720c */ /* 0x000fe20001f84270 */
[----:B------:R-:W-:Y:S01]  /*6220*/  FMUL R72, R72, R22 ;  /* 0x0000001648487220 */ /* 0x000fe20000400000 */
[----:B------:R-:W-:Y:S01]  /*6230*/  F2FP.BF16.F32.PACK_AB R94, RZ, R94 ;  /* 0x0000005eff5e723e */ /* 0x000fe200000010ff */
[----:B------:R-:W-:Y:S01]  /*6240*/  @P5 STG.E.U16 desc[UR50][R6.64+0x12], R93 ;  /* 0x0000125d06005986 */ /* 0x000fe2000c101532 */
[----:B------:R-:W-:Y:S01]  /*6250*/  ISETP.GT.AND P5, PT, R4, RZ, P0 ;  /* 0x000000ff0400720c */ /* 0x000fe200007a4270 */
[----:B------:R-:W-:Y:S01]  /*6260*/  FMUL R73, R73, R22 ;  /* 0x0000001649497220 */ /* 0x000fe20000400000 */
[----:B------:R-:W-:Y:S01]  /*6270*/  F2FP.BF16.F32.PACK_AB R95, RZ, R95 ;  /* 0x0000005fff5f723e */ /* 0x000fe200000010ff */
[----:B------:R-:W-:Y:S01]  /*6280*/  @P1 STG.E.U16 desc[UR50][R2.64+0x10], R94 ;  /* 0x0000105e02001986 */ /* 0x000fe2000c101532 */
[----:B------:R-:W-:Y:S01]  /*6290*/  F2FP.BF16.F32.PACK_AB R96, RZ, R96 ;  /* 0x00000060ff60723e */ /* 0x000fe200000010ff */
[-C--:B------:R-:W-:Y:S01]  /*62a0*/  FMUL R74, R74, R22.reuse ;  /* 0x000000164a4a7220 */ /* 0x080fe20000400000 */
[----:B------:R-:W-:Y:S01]  /*62b0*/  ISETP.GT.AND P1, PT, R4, 0x8, P3 ;  /* 0x000000080400780c */ /* 0x000fe20001f24270 */
[----:B------:R-:W-:Y:S01]  /*62c0*/  @P2 STG.E.U16 desc[UR50][R2.64+0x12], R95 ;  /* 0x0000125f02002986 */ /* 0x000fe2000c101532 */
[----:B------:R-:W-:Y:S01]  /*62d0*/  F2FP.BF16.F32.PACK_AB R97, RZ, R97 ;  /* 0x00000061ff61723e */ /* 0x000fe200000010ff */
[-C--:B------:R-:W-:Y:S01]  /*62e0*/  FMUL R75, R75, R22.reuse ;  /* 0x000000164b4b7220 */ /* 0x080fe20000400000 */
[----:B------:R-:W-:Y:S01]  /*62f0*/  ISETP.GT.AND P3, PT, R0, 0x18, PT ;  /* 0x000000180000780c */ /* 0x000fe20003f64270 */
[----:B------:R-:W-:Y:S01]  /*6300*/  @P4 STG.E.U16 desc[UR50][R6.64+0x20], R96 ;  /* 0x0000206006004986 */ /* 0x000fe2000c101532 */
[----:B------:R-:W-:Y:S01]  /*6310*/  ISETP.GT.AND P2, PT, R4, 0x8, P0 ;  /* 0x000000080400780c */ /* 0x000fe20000744270 */
[-C--:B------:R-:W-:Y:S01]  /*6320*/  FMUL R76, R76, R22.reuse ;  /* 0x000000164c4c7220 */ /* 0x080fe20000400000 */
[----:B------:R-:W-:Y:S01]  /*6330*/  ISETP.GT.AND P0, PT, R0, 0x19, PT ;  /* 0x000000190000780c */ /* 0x000fe20003f04270 */
[----:B------:R-:W-:Y:S01]  /*6340*/  @P5 STG.E.U16 desc[UR50][R6.64+0x22], R97 ;  /* 0x0000226106005986 */ /* 0x000fe2000c101532 */
[C---:B------:R-:W-:Y:S01]  /*6350*/  ISETP.GT.AND P4, PT, R4.reuse, RZ, P3 ;  /* 0x000000ff0400720c */ /* 0x040fe20001f84270 */
[-C--:B------:R-:W-:Y:S01]  /*6360*/  FMUL R77, R77, R22.reuse ;  /* 0x000000164d4d7220 */ /* 0x080fe20000400000 */
[----:B------:R-:W-:Y:S01]  /*6370*/  ISETP.GT.AND P5, PT, R4, RZ, P0 ;  /* 0x000000ff0400720c */ /* 0x000fe200007a4270 */
[----:B------:R-:W-:Y:S01]  /*6380*/  FMUL R78, R78, R22 ;  /* 0x000000164e4e7220 */ /* 0x000fe20000400000 */
[----:B------:R-:W-:Y:S01]  /*6390*/  F2FP.BF16.F32.PACK_AB R98, RZ, R98 ;  /* 0x00000062ff62723e */ /* 0x000fe200000010ff */
[-C--:B------:R-:W-:Y:S01]  /*63a0*/  FMUL R79, R79, R22.reuse ;  /* 0x000000164f4f7220 */ /* 0x080fe20000400000 */
[----:B------:R-:W-:Y:S01]  /*63b0*/  F2FP.BF16.F32.PACK_AB R99, RZ, R99 ;  /* 0x00000063ff63723e */ /* 0x000fe200000010ff */
[----:B------:R-:W-:Y:S01]  /*63c0*/  FMUL R80, R80, R22 ;  /* 0x0000001650507220 */ /* 0x000fe20000400000 */
[----:B------:R-:W-:Y:S01]  /*63d0*/  F2FP.BF16.F32.PACK_AB R100, RZ, R100 ;  /* 0x00000064ff64723e */ /* 0x000fe200000010ff */
[----:B------:R-:W-:Y:S01]  /*63e0*/  @P1 STG.E.U16 desc[UR50][R2.64+0x20], R98 ;  /* 0x0000206202001986 */ /* 0x000fe2000c101532 */
[----:B------:R-:W-:Y:S01]  /*63f0*/  ISETP.GT.AND P1, PT, R4, 0x8, P3 ;  /* 0x000000080400780c */ /* 0x000fe20001f24270 */
[-C--:B------:R-:W-:Y:S01]  /*6400*/  FMUL R81, R81, R22.reuse ;  /* 0x0000001651517220 */ /* 0x080fe20000400000 */
[----:B------:R-:W-:Y:S01]  /*6410*/  F2FP.BF16.F32.PACK_AB R101, RZ, R101 ;  /* 0x00000065ff65723e */ /* 0x000fe200000010ff */
[----:B------:R-:W-:Y:S01]  /*6420*/  @P2 STG.E.U16 desc[UR50][R2.64+0x22], R99 ;  /* 0x0000226302002986 */ /* 0x000fe2000c101532 */
[----:B------:R-:W-:Y:S01]  /*6430*/  ISETP.GT.AND P3, PT, R0, 0x20, PT ;  /* 0x000000200000780c */ /* 0x000fe20003f64270 */
[-C--:B------:R-:W-:Y:S01]  /*6440*/  FMUL R82, R82, R22.reuse ;  /* 0x0000001652527220 */ /* 0x080fe20000400000 */
[----:B------:R-:W-:Y:S01]  /*6450*/  ISETP.GT.AND P2, PT, R4, 0x8, P0 ;  /* 0x000000080400780c */ /* 0x000fe20000744270 */
[----:B------:R-:W-:Y:S01]  /*6460*/  @P4 STG.E.U16 desc[UR50][R6.64+0x30], R100 ;  /* 0x0000306406004986 */ /* 0x000fe2000c101532 */
[----:B------:R-:W-:Y:S01]  /*6470*/  ISETP.GT.AND P0, PT, R0, 0x21, PT ;  /* 0x000000210000780c */ /* 0x000fe20003f04270 */
[-C--:B------:R-:W-:Y:S01]  /*6480*/  FMUL R83, R83, R22.reuse ;  /* 0x0000001653537220 */ /* 0x080fe20000400000 */
[C---:B------:R-:W-:Y:S01]  /*6490*/  ISETP.GT.AND P4, PT, R4.reuse, RZ, P3 ;  /* 0x000000ff0400720c */ /* 0x040fe20001f84270 */
[----:B------:R-:W-:Y:S01]  /*64a0*/  @P5 STG.E.U16 desc[UR50][R6.64+0x32], R101 ;  /* 0x0000326506005986 */ /* 0x000fe2000c101532 */
        /* <DEDUP_REMOVED lines=169> */
[----:B------:R-:W-:Y:S01]  /*6f40*/  FMUL R39, R39, R22 ;  /* 0x0000001627277220 */ /* 0x000fe20000400000 */
[----:B------:R-:W-:Y:S01]  /*6f50*/  F2FP.BF16.F32.PACK_AB R41, RZ, R41 ;  /* 0x00000029ff29723e */ /* 0x000fe200000010ff */
[----:B------:R-:W-:Y:S01]  /*6f60*/  @P2 STG.E.U16 desc[UR50][R2.64+0xb2], R71 ;  /* 0x0000b24702002986 */ /* 0x000fe2000c101532 */
[----:B------:R-:W-:-:S02]  /*6f70*/  ISETP.GT.AND P3, PT, R0, 0x68, PT ;  /* 0x000000680000780c */ /* 0x000fc40003f64270 */
[----:B------:R-:W-:Y:S01]  /*6f80*/  ISETP.GT.AND P2, PT, R4, 0x8, P0 ;  /* 0x000000080400780c */ /* 0x000fe20000744270 */
[----:B------:R-:W-:Y:S01]  /*6f90*/  @P4 STG.E.U16 desc[UR50][R6.64+0xc0], R40 ;  /* 0x0000c02806004986 */ /* 0x000fe2000c101532 */
[----:B------:R-:W-:Y:S02]  /*6fa0*/  ISETP.GT.AND P0, PT, R0, 0x69, PT ;  /* 0x000000690000780c */ /* 0x000fe40003f04270 */
[C---:B------:R-:W-:Y:S01]  /*6fb0*/  ISETP.GT.AND P4, PT, R4.reuse, RZ, P3 ;  /* 0x000000ff0400720c */ /* 0x040fe20001f84270 */
[----:B------:R-:W-:Y:S01]  /*6fc0*/  @P5 STG.E.U16 desc[UR50][R6.64+0xc2], R41 ;  /* 0x0000c22906005986 */ /* 0x000fe2000c101532 */
[----:B------:R-:W-:Y:S02]  /*6fd0*/  ISETP.GT.AND P5, PT, R4, RZ, P0 ;  /* 0x000000ff0400720c */ /* 0x000fe400007a4270 */
[----:B------:R-:W-:Y:S02]  /*6fe0*/  F2FP.BF16.F32.PACK_AB R42, RZ, R42 ;  /* 0x0000002aff2a723e */ /* 0x000fe400000010ff */
[----:B------:R-:W-:-:S02]  /*6ff0*/  F2FP.BF16.F32.PACK_AB R43, RZ, R43 ;  /* 0x0000002bff2b723e */ /* 0x000fc400000010ff */
[----:B------:R-:W-:Y:S01]  /*7000*/  F2FP.BF16.F32.PACK_AB R44, RZ, R44 ;  /* 0x0000002cff2c723e */ /* 0x000fe200000010ff */
[----:B------:R-:W-:Y:S01]  /*7010*/  @P1 STG.E.U16 desc[UR50][R2.64+0xc0], R42 ;  /* 0x0000c02a02001986 */ /* 0x000fe2000c101532 */
[----:B------:R-:W-:Y:S02]  /*7020*/  ISETP.GT.AND P1, PT, R4, 0x8, P3 ;  /* 0x000000080400780c */ /* 0x000fe40001f24270 */
[----:B------:R-:W-:Y:S01]  /*7030*/  F2FP.BF16.F32.PACK_AB R45, RZ, R45 ;  /* 0x0000002dff2d723e */ /* 0x000fe200000010ff */
[----:B------:R-:W-:Y:S01]  /*7040*/  @P2 STG.E.U16 desc[UR50][R2.64+0xc2], R43 ;  /* 0x0000c22b02002986 */ /* 0x000fe2000c101532 */
[----:B------:R-:W-:Y:S02]  /*7050*/  ISETP.GT.AND P3, PT, R0, 0x70, PT ;  /* 0x000000700000780c */ /* 0x000fe40003f64270 */
[----:B------:R-:W-:Y:S01]  /*7060*/  ISETP.GT.AND P2, PT, R4, 0x8, P0 ;  /* 0x000000080400780c */ /* 0x000fe20000744270 */
[----:B------:R-:W-:Y:S01]  /*7070*/  @P4 STG.E.U16 desc[UR50][R6.64+0xd0], R44 ;  /* 0x0000d02c06004986 */ /* 0x000fe2000c101532 */
[----:B------:R-:W-:-:S02]  /*7080*/  ISETP.GT.AND P0, PT, R0, 0x71, PT ;  /* 0x000000710000780c */ /* 0x000fc40003f04270 */
[C---:B------:R-:W-:Y:S01]  /*7090*/  ISETP.GT.AND P4, PT, R4.reuse, RZ, P3 ;  /* 0x000000ff0400720c */ /* 0x040fe20001f84270 */
[----:B------:R-:W-:Y:S01]  /*70a0*/  @P5 STG.E.U16 desc[UR50][R6.64+0xd2], R45 ;  /* 0x0000d22d06005986 */ /* 0x000fe2000c101532 */
[C---:B------:R-:W-:Y:S02]  /*70b0*/  ISETP.GT.AND P5, PT, R4.reuse, RZ, P0 ;  /* 0x000000ff0400720c */ /* 0x040fe400007a4270 */
[----:B------:R-:W-:Y:S02]  /*70c0*/  F2FP.BF16.F32.PACK_AB R46, RZ, R46 ;  /* 0x0000002eff2e723e */ /* 0x000fe400000010ff */
[----:B------:R-:W-:Y:S02]  /*70d0*/  F2FP.BF16.F32.PACK_AB R47, RZ, R47 ;  /* 0x0000002fff2f723e */ /* 0x000fe400000010ff */
[----:B------:R-:W-:Y:S01]  /*70e0*/  F2FP.BF16.F32.PACK_AB R48, RZ, R48 ;  /* 0x00000030ff30723e */ /* 0x000fe200000010ff */
[----:B------:R-:W-:Y:S01]  /*70f0*/  @P1 STG.E.U16 desc[UR50][R2.64+0xd0], R46 ;  /* 0x0000d02e02001986 */ /* 0x000fe2000c101532 */
[----:B------:R-:W-:-:S02]  /*7100*/  ISETP.GT.AND P1, PT, R4, 0x8, P3 ;  /* 0x000000080400780c */ /* 0x000fc40001f24270 */
[----:B------:R-:W-:Y:S01]  /*7110*/  F2FP.BF16.F32.PACK_AB R49, RZ, R49 ;  /* 0x00000031ff31723e */ /* 0x000fe200000010ff */
[----:B------:R-:W-:Y:S01]  /*7120*/  @P2 STG.E.U16 desc[UR50][R2.64+0xd2], R47 ;  /* 0x0000d22f02002986 */ /* 0x000fe2000c101532 */
[----:B------:R-:W-:Y:S02]  /*7130*/  ISETP.GT.AND P2, PT, R0, 0x78, PT ;  /* 0x000000780000780c */ /* 0x000fe40003f44270 */
[----:B------:R-:W-:Y:S01]  /*7140*/  ISETP.GT.AND P0, PT, R4, 0x8, P0 ;  /* 0x000000080400780c */ /* 0x000fe20000704270 */
[----:B------:R-:W-:Y:S01]  /*7150*/  @P4 STG.E.U16 desc[UR50][R6.64+0xe0], R48 ;  /* 0x0000e03006004986 */ /* 0x000fe2000c101532 */
[----:B------:R-:W-:Y:S02]  /*7160*/  ISETP.GT.AND P3, PT, R0, 0x79, PT ;  /* 0x000000790000780c */ /* 0x000fe40003f64270 */
[C---:B------:R-:W-:Y:S01]  /*7170*/  ISETP.GT.AND P4, PT, R4.reuse, RZ, P2 ;  /* 0x000000ff0400720c */ /* 0x040fe20001784270 */
[----:B------:R-:W-:Y:S01]  /*7180*/  @P5 STG.E.U16 desc[UR50][R6.64+0xe2], R49 ;  /* 0x0000e23106005986 */ /* 0x000fe2000c101532 */
[----:B------:R-:W-:-:S02]  /*7190*/  ISETP.GT.AND P5, PT, R4, RZ, P3 ;  /* 0x000000ff0400720c */ /* 0x000fc40001fa4270 */
[----:B------:R-:W-:Y:S02]  /*71a0*/  F2FP.BF16.F32.PACK_AB R50, RZ, R50 ;  /* 0x00000032ff32723e */ /* 0x000fe400000010ff */
[----:B------:R-:W-:Y:S02]  /*71b0*/  F2FP.BF16.F32.PACK_AB R51, RZ, R51 ;  /* 0x00000033ff33723e */ /* 0x000fe400000010ff */
[----:B------:R-:W-:Y:S01]  /*71c0*/  F2FP.BF16.F32.PACK_AB R52, RZ, R52 ;  /* 0x00000034ff34723e */ /* 0x000fe200000010ff */
[----:B------:R-:W-:Y:S01]  /*71d0*/  @P1 STG.E.U16 desc[UR50][R2.64+0xe0], R50 ;  /* 0x0000e03202001986 */ /* 0x000fe2000c101532 */
[C---:B------:R-:W-:Y:S02]  /*71e0*/  ISETP.GT.AND P1, PT, R4.reuse, 0x8, P2 ;  /* 0x000000080400780c */ /* 0x040fe40001724270 */
[----:B------:R-:W-:Y:S01]  /*71f0*/  F2FP.BF16.F32.PACK_AB R53, RZ, R53 ;  /* 0x00000035ff35723e */ /* 0x000fe200000010ff */
[----:B------:R-:W-:Y:S01]  /*7200*/  @P0 STG.E.U16 desc[UR50][R2.64+0xe2], R51 ;  /* 0x0000e23302000986 */ /* 0x000fe2000c101532 */
[----:B------:R-:W-:-:S02]  /*7210*/  ISETP.GT.AND P2, PT, R4, 0x8, P3 ;  /* 0x000000080400780c */ /* 0x000fc40001f44270 */
[C---:B------:R-:W-:Y:S01]  /*7220*/  ISETP.GT.AND P3, PT, R0.reuse, 0x80, PT ;  /* 0x000000800000780c */ /* 0x040fe20003f64270 */
        /* <DEDUP_REMOVED lines=9> */
[----:B------:R-:W-:Y:S02]  /*72c0*/  F2FP.BF16.F32.PACK_AB R25, RZ, R25 ;  /* 0x00000019ff19723e */ /* 0x000fe400000010ff */
[C---:B------:R-:W-:Y:S01]  /*72d0*/  ISETP.GT.AND P1, PT, R4.reuse, 0x8, P3 ;  /* 0x000000080400780c */ /* 0x040fe20001f24270 */
[----:B------:R-:W-:Y:S01]  /*72e0*/  @P2 STG.E.U16 desc[UR50][R2.64+0xf2], R55 ;  /* 0x0000f23702002986 */ /* 0x000fe2000c101532 */
[----:B------:R-:W-:Y:S02]  /*72f0*/  ISETP.GT.AND P0, PT, R4, 0x8, P0 ;  /* 0x000000080400780c */ /* 0x000fe40000704270 */
[----:B------:R-:W-:Y:S01]  /*7300*/  F2FP.BF16.F32.PACK_AB R26, RZ, R26 ;  /* 0x0000001aff1a723e */ /* 0x000fe200000010ff */
[----:B------:R-:W-:Y:S01]  /*7310*/  @P4 STG.E.U16 desc[UR50][R6.64+0x100], R24 ;  /* 0x0001001806004986 */ /* 0x000fe2000c101532 */
[----:B------:R-:W-:-:S02]  /*7320*/  ISETP.GT.AND P4, PT, R0, 0x88, PT ;  /* 0x000000880000780c */ /* 0x000fc40003f84270 */
[----:B------:R-:W-:Y:S01]  /*7330*/  F2FP.BF16.F32.PACK_AB R27, RZ, R27 ;  /* 0x0000001bff1b723e */ /* 0x000fe200000010ff */
[----:B------:R-:W-:Y:S01]  /*7340*/  @P5 STG.E.U16 desc[UR50][R6.64+0x102], R25 ;  /* 0x0001021906005986 */ /* 0x000fe2000c101532 */
[----:B------:R-:W-:Y:S02]  /*7350*/  ISETP.GT.AND P5, PT, R0, 0x89, PT ;  /* 0x000000890000780c */ /* 0x000fe40003fa4270 */
[C---:B------:R-:W-:Y:S01]  /*7360*/  ISETP.GT.AND P2, PT, R4.reuse, RZ, P4 ;  /* 0x000000ff0400720c */ /* 0x040fe20002744270 */
[----:B------:R-:W-:Y:S01]  /*7370*/  @P1 STG.E.U16 desc[UR50][R2.64+0x100], R26 ;  /* 0x0001001a02001986 */ /* 0x000fe2000c101532 */
[----:B------:R-:W-:Y:S02]  /*7380*/  ISETP.GT.AND P6, PT, R4, RZ, P5 ;  /* 0x000000ff0400720c */ /* 0x000fe40002fc4270 */
[----:B------:R-:W-:Y:S01]  /*7390*/  F2FP.BF16.F32.PACK_AB R28, RZ, R28 ;  /* 0x0000001cff1c723e */ /* 0x000fe200000010ff */
[----:B------:R-:W-:Y:S01]  /*73a0*/  @P0 STG.E.U16 desc[UR50][R2.64+0x102], R27 ;  /* 0x0001021b02000986 */ /* 0x000fe2000c101532 */
[----:B------:R-:W-:-:S02]  /*73b0*/  F2FP.BF16.F32.PACK_AB R29, RZ, R29 ;  /* 0x0000001dff1d723e */ /* 0x000fc400000010ff */
[----:B------:R-:W-:Y:S02]  /*73c0*/  ISETP.GT.AND P4, PT, R4, 0x8, P4 ;  /* 0x000000080400780c */ /* 0x000fe40002784270 */
[C---:B------:R-:W-:Y:S02]  /*73d0*/  ISETP.GT.AND P3, PT, R0.reuse, 0x90, PT ;  /* 0x000000900000780c */ /* 0x040fe40003f64270 */
[----:B------:R-:W-:Y:S01]  /*73e0*/  F2FP.BF16.F32.PACK_AB R30, RZ, R30 ;  /* 0x0000001eff1e723e */ /* 0x000fe200000010ff */
[----:B------:R-:W-:Y:S01]  /*73f0*/  @P2 STG.E.U16 desc[UR50][R6.64+0x110], R28 ;  /* 0x0001101c06002986 */ /* 0x000fe2000c101532 */
[----:B------:R-:W-:Y:S02]  /*7400*/  ISETP.GT.AND P2, PT, R0, 0x91, PT ;  /* 0x000000910000780c */ /* 0x000fe40003f44270 */
[----:B------:R-:W-:Y:S01]  /*7410*/  F2FP.BF16.F32.PACK_AB R31, RZ, R31 ;  /* 0x0000001fff1f723e */ /* 0x000fe200000010ff */
[----:B------:R-:W-:Y:S01]  /*7420*/  @P6 STG.E.U16 desc[UR50][R6.64+0x112], R29 ;  /* 0x0001121d06006986 */ /* 0x000fe2000c101532 */
[----:B------:R-:W-:-:S02]  /*7430*/  ISETP.GT.AND P6, PT, R4, 0x8, P5 ;  /* 0x000000080400780c */ /* 0x000fc40002fc4270 */
[C---:B------:R-:W-:Y:S01]  /*7440*/  ISETP.GT.AND P5, PT, R4.reuse, RZ, P3 ;  /* 0x000000ff0400720c */ /* 0x040fe20001fa4270 */
[----:B------:R-:W-:Y:S01]  /*7450*/  @P4 STG.E.U16 desc[UR50][R2.64+0x110], R30 ;  /* 0x0001101e02004986 */ /* 0x000fe2000c101532 */
[----:B------:R-:W-:Y:S02]  /*7460*/  ISETP.GT.AND P4, PT, R4, RZ, P2 ;  /* 0x000000ff0400720c */ /* 0x000fe40001784270 */
[C---:B------:R-:W-:Y:S02]  /*7470*/  ISETP.GT.AND P1, PT, R0.reuse, 0x98, PT ;  /* 0x000000980000780c */ /* 0x040fe40003f24270 */
[----:B------:R-:W-:Y:S02]  /*7480*/  F2FP.BF16.F32.PACK_AB R32, RZ, R32 ;  /* 0x00000020ff20723e */ /* 0x000fe400000010ff */
[----:B------:R-:W-:Y:S02]  /*7490*/  ISETP.GT.AND P0, PT, R0, 0x99, PT ;  /* 0x000000990000780c */ /* 0x000fe40003f04270 */
[C---:B------:R-:W-:Y:S01]  /*74a0*/  ISETP.GT.AND P3, PT, R4.reuse, 0x8, P3 ;  /* 0x000000080400780c */ /* 0x040fe20001f64270 */
[----:B------:R-:W-:Y:S01]  /*74b0*/  @P6 STG.E.U16 desc[UR50][R2.64+0x112], R31 ;  /* 0x0001121f02006986 */ /* 0x000fe2000c101532 */
[----:B------:R-:W-:-:S02]  /*74c0*/  ISETP.GT.AND P6, PT, R4, RZ, P1 ;  /* 0x000000ff0400720c */ /* 0x000fc40000fc4270 */
[C---:B------:R-:W-:Y:S01]  /*74d0*/  ISETP.GT.AND P2, PT, R4.reuse, 0x8, P2 ;  /* 0x000000080400780c */ /* 0x040fe20001744270 */
[----:B------:R-:W-:Y:S01]  /*74e0*/  @P5 STG.E.U16 desc[UR50][R6.64+0x120], R32 ;  /* 0x0001202006005986 */ /* 0x000fe2000c101532 */
[C---:B------:R-:W-:Y:S01]  /*74f0*/  ISETP.GT.AND P5, PT, R4.reuse, RZ, P0 ;  /* 0x000000ff0400720c */ /* 0x040fe200007a4270 */
[----:B------:R-:W-:Y:S01]  /*7500*/  @P4 IMAD.MOV.U32 R5, RZ, RZ, R7 ;  /* 0x000000ffff054224 */ /* 0x000fe200078e0007 */
[C---:B------:R-:W-:Y:S02]  /*7510*/  ISETP.GT.AND P1, PT, R4.reuse, 0x8, P1 ;  /* 0x000000080400780c */ /* 0x040fe40000f24270 */
[----:B------:R-:W-:Y:S01]  /*7520*/  ISETP.GT.AND P0, PT, R4, 0x8, P0 ;  /* 0x000000080400780c */ /* 0x000fe20000704270 */
[----:B------:R-:W-:Y:S01]  /*7530*/  @P4 IMAD.MOV.U32 R4, RZ, RZ, R6 ;  /* 0x000000ffff044224 */ /* 0x000fe200078e0006 */
[----:B------:R-:W-:Y:S02]  /*7540*/  F2FP.BF16.F32.PACK_AB R33, RZ, R33 ;  /* 0x00000021ff21723e */ /* 0x000fe400000010ff */
[----:B------:R-:W-:-:S02]  /*7550*/  F2FP.BF16.F32.PACK_AB R34, RZ, R34 ;  /* 0x00000022ff22723e */ /* 0x000fc400000010ff */
[----:B------:R-:W-:Y:S01]  /*7560*/  F2FP.BF16.F32.PACK_AB R35, RZ, R35 ;  /* 0x00000023ff23723e */ /* 0x000fe200000010ff */
[----:B------:R0:W-:Y:S01]  /*7570*/  @P4 STG.E.U16 desc[UR50][R4.64+0x122], R33 ;  /* 0x0001222104004986 */ /* 0x0001e2000c101532 */
[----:B------:R-:W-:Y:S02]  /*7580*/  F2FP.BF16.F32.PACK_AB R36, RZ, R36 ;  /* 0x00000024ff24723e */ /* 0x000fe400000010ff */
[----:B------:R-:W-:Y:S01]  /*7590*/  F2FP.BF16.F32.PACK_AB R37, RZ, R37 ;  /* 0x00000025ff25723e */ /* 0x000fe200000010ff */
[----:B------:R-:W-:Y:S01]  /*75a0*/  @P3 STG.E.U16 desc[UR50][R2.64+0x120], R34 ;  /* 0x0001202202003986 */ /* 0x000fe2000c101532 */
[----:B------:R-:W-:Y:S02]  /*75b0*/  F2FP.BF16.F32.PACK_AB R38, RZ, R38 ;  /* 0x00000026ff26723e */ /* 0x000fe400000010ff */
[----:B------:R-:W-:Y:S01]  /*75c0*/  F2FP.BF16.F32.PACK_AB R39, RZ, R39 ;  /* 0x00000027ff27723e */ /* 0x000fe200000010ff */
[----:B------:R-:W-:Y:S01]  /*75d0*/  @P2 STG.E.U16 desc[UR50][R2.64+0x122], R35 ;  /* 0x0001222302002986 */ /* 0x000fe2000c101532 */
[----:B0-----:R-:W-:-:S02]  /*75e0*/  @P6 IMAD.MOV.U32 R4, RZ, RZ, R6 ;  /* 0x000000ffff046224 */ /* 0x001fc400078e0006 */
[----:B------:R-:W-:-:S05]  /*75f0*/  @P6 IMAD.MOV.U32 R5, RZ, RZ, R7 ;  /* 0x000000ffff056224 */ /* 0x000fca00078e0007 */
[----:B------:R0:W-:Y:S04]  /*7600*/  @P6 STG.E.U16 desc[UR50][R4.64+0x130], R36 ;  /* 0x0001302404006986 */ /* 0x0001e8000c101532 */
[----:B------:R1:W-:Y:S04]  /*7610*/  @P5 STG.E.U16 desc[UR50][R6.64+0x132], R37 ;  /* 0x0001322506005986 */ /* 0x0003e8000c101532 */
[----:B------:R1:W-:Y:S01]  /*7620*/  @P1 STG.E.U16 desc[UR50][R2.64+0x130], R38 ;  /* 0x0001302602001986 */ /* 0x0003e2000c101532 */
[----:B0-----:R-:W-:Y:S02]  /*7630*/  @P0 IMAD.MOV.U32 R4, RZ, RZ, R2 ;  /* 0x000000ffff040224 */ /* 0x001fe400078e0002 */
[----:B------:R-:W-:-:S05]  /*7640*/  @P0 IMAD.MOV.U32 R5, RZ, RZ, R3 ;  /* 0x000000ffff050224 */ /* 0x000fca00078e0003 */
[----:B------:R1:W-:Y:S02]  /*7650*/  @P0 STG.E.U16 desc[UR50][R4.64+0x132], R39 ;  /* 0x0001322704000986 */ /* 0x0003e4000c101532 */
.L_x_190:
[----:B------:R-:W-:Y:S05]  /*7660*/  BSYNC B0 ;  /* 0x0000000000007941 */ /* 0x000fea0003800000 */
.L_x_32:
[----:B-123--:R-:W-:Y:S01]  /*7670*/  IMAD.U32 R2, RZ, RZ, UR48 ;  /* 0x00000030ff027e24 */ /* 0x00efe2000f8e00ff */
[----:B------:R-:W-:Y:S01]  /*7680*/  ULDC.64 UR4, c[0x0][0x650] ;  /* 0x0001940000047ab9 */ /* 0x000fe20000000a00 */
[----:B------:R-:W-:Y:S01]  /*7690*/  IMAD.U32 R0, RZ, RZ, UR37 ;  /* 0x00000025ff007e24 */ /* 0x000fe2000f8e00ff */
[----:B------:R1:W-:Y:S01]  /*76a0*/  SYNCS.ARRIVE.TRANS64.A1T0 RZ, [R110+UR45], RZ ;  /* 0x000000ff6eff79a7 */ /* 0x0003e2000810002d */
[----:B------:R-:W-:Y:S01]  /*76b0*/  IMAD.U32 R3, RZ, RZ, UR49 ;  /* 0x00000031ff037e24 */ /* 0x000fe2000f8e00ff */
[C---:B------:R-:W-:Y:S01]  /*76c0*/  LEA R16, P0, R2.reuse, R16, 0x1 ;  /* 0x0000001002107211 */ /* 0x040fe200078008ff */
[----:B----45:R-:W-:Y:S02]  /*76d0*/  IMAD.MOV.U32 R18, RZ, RZ, -0x1 ;  /* 0xffffffffff127424 */ /* 0x030fe400078e00ff */
[----:B------:R-:W-:Y:S01]  /*76e0*/  IMAD.MOV.U32 R19, RZ, RZ, -0x1 ;  /* 0xffffffffff137424 */ /* 0x000fe200078e00ff */
[----:B------:R-:W-:Y:S01]  /*76f0*/  LEA.HI.X R17, R2, R17, R0, 0x1, P0 ;  /* 0x0000001102117211 */ /* 0x000fe200000f0c00 */
[----:B------:R-:W-:Y:S01]  /*7700*/  IMAD.MOV.U32 R2, RZ, RZ, -0x1 ;  /* 0xffffffffff027424 */ /* 0x000fe200078e00ff */
[----:B------:R-:W-:-:S02]  /*7710*/  ISETP.GE.U32.AND P0, PT, R16, UR4, PT ;  /* 0x0000000410007c0c */ /* 0x000fc4000bf06070 */
[----:B------:R-:W-:Y:S02]  /*7720*/  PRMT R0, RZ, 0x7610, R0 ;  /* 0x00007610ff007816 */ /* 0x000fe40000000000 */
[----:B------:R-:W-:-:S13]  /*7730*/  ISETP.GE.U32.AND.EX P0, PT, R17, UR5, PT, P0 ;  /* 0x0000000511007c0c */ /* 0x000fda000bf06100 */
[----:B-1----:R-:W-:Y:S05]  /*7740*/  @P0 BRA `(.L_x_191) ;  /* 0x00000004008c0947 */ /* 0x002fea0003800000 */
[----:B------:R-:W1:Y:S01]  /*7750*/  S2UR UR7, SR_CTAID.X ;  /* 0x00000000000779c3 */ /* 0x000e620000002500 */
[----:B------:R-:W-:Y:S01]  /*7760*/  ULDC.64 UR4, c[0x0][0x628] ;  /* 0x00018a0000047ab9 */ /* 0x000fe20000000a00 */
[----:B------:R-:W-:Y:S01]  /*7770*/  ULDC UR6, c[0x0][0x150] ;  /* 0x0000540000067ab9 */ /* 0x000fe20000000800 */
[----:B------:R-:W-:Y:S01]  /*7780*/  ISETP.NE.U32.AND P0, PT, RZ, UR4, PT ;  /* 0x00000004ff007c0c */ /* 0x000fe2000bf05070 */
[----:B------:R-:W-:Y:S01]  /*7790*/  ULDC UR15, c[0x0][0x630] ;  /* 0x00018c00000f7ab9 */ /* 0x000fe20000000800 */
[C---:B------:R-:W-:Y:S01]  /*77a0*/  R2UR UR16, R16.reuse ;  /* 0x00000000101072ca */ /* 0x040fe200000e0000 */
[----:B------:R-:W-:Y:S01]  /*77b0*/  ULDC UR18, c[0x0][0x154] ;  /* 0x0000550000127ab9 */ /* 0x000fe20000000800 */
[----:B------:R-:W-:Y:S01]  /*77c0*/  ISETP.NE.AND.EX P0, PT, RZ, UR5, PT, P0 ;  /* 0x00000005ff007c0c */ /* 0x000fe2000bf05300 */
[----:B------:R-:W2:Y:S01]  /*77d0*/  S2UR UR19, SR_CTAID.Y ;  /* 0x00000000001379c3 */ /* 0x000ea20000002600 */
[----:B------:R-:W-:Y:S02]  /*77e0*/  R2UR UR17, R17 ;  /* 0x00000000111172ca */ /* 0x000fe400000e0000 */
[----:B------:R-:W-:-:S02]  /*77f0*/  R2UR UR12, R16 ;  /* 0x00000000100c72ca */ /* 0x000fc400000e0000 */
[----:B------:R-:W-:Y:S02]  /*7800*/  R2UR UR13, R17 ;  /* 0x00000000110d72ca */ /* 0x000fe400000e0000 */
[----:B-1----:R-:W-:-:S05]  /*7810*/  I2FP.F32.U32 R0, UR7 ;  /* 0x0000000700007c45 */ /* 0x002fca0008201000 */
[----:B------:R-:W-:-:S04]  /*7820*/  FMUL R0, R0, UR6 ;  /* 0x0000000600007c20 */ /* 0x000fc80008400000 */
[----:B------:R1:W3:Y:S01]  /*7830*/  F2I.U32.TRUNC.NTZ R2, R0 ;  /* 0x0000000000027305 */ /* 0x0002e2000020f000 */
[----:B--2---:R-:W-:Y:S05]  /*7840*/  @!P0 BRA `(.L_x_192) ;  /* 0x0000000000308947 */ /* 0x004fea0003800000 */
        /* <DEDUP_REMOVED lines=12> */
.L_x_192:
[----:B------:R-:W-:Y:S01]  /*7910*/  USHF.R.U64 UR6, UR12, UR15, UR13 ;  /* 0x0000000f0c067299 */ /* 0x000fe2000800120d */
[----:B-1----:R-:W-:Y:S01]  /*7920*/  I2FP.F32.U32 R0, UR19 ;  /* 0x0000001300007c45 */ /* 0x002fe20008201000 */
[----:B------:R-:W-:Y:S01]  /*7930*/  USHF.R.U32.HI UR4, URZ, UR15, UR13 ;  /* 0x0000000f3f047299 */ /* 0x000fe2000801160d */
[----:B---3--:R-:W-:Y:S01]  /*7940*/  R2UR UR14, R2 ;  /* 0x00000000020e72ca */ /* 0x008fe200000e0000 */
[----:B------:R-:W-:Y:S02]  /*7950*/  UIADD3 UR9, UP0, URZ, -UR6, URZ ;  /* 0x800000063f097290 */ /* 0x000fe4000ff1e03f */
[----:B------:R-:W-:Y:S01]  /*7960*/  FMUL R0, R0, UR18 ;  /* 0x0000001200007c20 */ /* 0x000fe20008400000 */
[----:B------:R-:W-:Y:S01]  /*7970*/  ULDC.64 UR12, c[0x0][0x620] ;  /* 0x00018800000c7ab9 */ /* 0x000fe20000000a00 */
[----:B------:R-:W-:Y:S01]  /*7980*/  UIADD3.X UR4, URZ, ~UR4, URZ, UP0, !UPT ;  /* 0x800000043f047290 */ /* 0x000fe200087fe43f */
[----:B------:R-:W-:Y:S01]  /*7990*/  UMOV UR10, UR16 ;  /* 0x00000010000a7c82 */ /* 0x000fe20008000000 */
[----:B------:R-:W-:-:S02]  /*79a0*/  UMOV UR11, UR17 ;  /* 0x00000011000b7c82 */ /* 0x000fc40008000000 */
[----:B------:R-:W1:Y:S01]  /*79b0*/  F2I.U32.TRUNC.NTZ R0, R0 ;  /* 0x0000000000007305 */ /* 0x000e62000020f000 */
[----:B------:R-:W-:Y:S02]  /*79c0*/  UIMAD UR4, UR4, UR12, URZ ;  /* 0x0000000c040472a4 */ /* 0x000fe4000f8e023f */
        /* <DEDUP_REMOVED lines=9> */
[----:B------:R-:W-:Y:S01]  /*7a60*/  USHF.R.U64 UR12, UR10, UR13, UR11 ;  /* 0x0000000d0a0c7299 */ /* 0x000fe2000800120b */
[----:B-1----:R-:W-:Y:S01]  /*7a70*/  R2UR UR16, R0 ;  /* 0x00000000001072ca */ /* 0x002fe200000e0000 */
[----:B------:R-:W-:Y:S01]  /*7a80*/  USHF.R.U32.HI UR10, URZ, UR13, UR11 ;  /* 0x0000000d3f0a7299 */ /* 0x000fe2000801160b */
[----:B------:R-:W-:Y:S01]  /*7a90*/  ISETP.NE.AND.EX P0, PT, RZ, UR5, PT, P0 ;  /* 0x00000005ff007c0c */ /* 0x000fe2000bf05300 */
[----:B------:R-:W-:Y:S01]  /*7aa0*/  ULDC UR17, c[0x0][0x608] ;  /* 0x0001820000117ab9 */ /* 0x000fe20000000800 */
[----:B------:R-:W-:-:S02]  /*7ab0*/  ULOP3.LUT UR23, URZ, UR18, URZ, 0x33, !UPT ;  /* 0x000000123f177292 */ /* 0x000fc4000f8e333f */
[----:B------:R-:W-:Y:S02]  /*7ac0*/  USHF.R.U64 UR18, UR12, UR17, UR10 ;  /* 0x000000110c127299 */ /* 0x000fe4000800120a */
[----:B------:R-:W-:Y:S01]  /*7ad0*/  USHF.R.U32.HI UR10, URZ, UR17, UR10 ;  /* 0x000000113f0a7299 */ /* 0x000fe2000801160a */
[----:B------:R-:W-:Y:S01]  /*7ae0*/  UMOV UR20, 0x1 ;  /* 0x0000000100147882 */ /* 0x000fe20000000000 */
[----:B------:R-:W-:Y:S02]  /*7af0*/  UIADD3 UR14, -UR14, URZ, URZ ;  /* 0x0000003f0e0e7290 */ /* 0x000fe4000fffe13f */
[----:B------:R-:W-:Y:S02]  /*7b00*/  USHF.L.U32 UR13, UR20, UR22, URZ ;  /* 0x00000016140d7299 */ /* 0x000fe4000800063f */
[----:B------:R-:W-:Y:S01]  /*7b10*/  USHF.R.U64 UR20, UR18, UR22, UR10 ;  /* 0x0000001612147299 */ /* 0x000fe2000800120a */
[----:B------:R-:W-:Y:S01]  /*7b20*/  ULDC UR15, c[0x0][0x144] ;  /* 0x00005100000f7ab9 */ /* 0x000fe20000000800 */
[----:B------:R-:W-:Y:S01]  /*7b30*/  ULDC UR8, c[0x0][0x600] ;  /* 0x0001800000087ab9 */ /* 0x000fe20000000800 */
[----:B------:R-:W-:-:S02]  /*7b40*/  UIADD3 UR21, -UR16, URZ, URZ ;  /* 0x0000003f10157290 */ /* 0x000fc4000fffe13f */
[----:B------:R-:W-:Y:S02]  /*7b50*/  USHF.R.U32.HI UR17, URZ, UR22, UR10 ;  /* 0x000000163f117299 */ /* 0x000fe4000801160a */
[----:B------:R-:W-:Y:S02]  /*7b60*/  UIADD3 UR9, UR8, -0x1, URZ ;  /* 0xffffffff08097890 */ /* 0x000fe4000fffe03f */
        /* <DEDUP_REMOVED lines=16> */
.L_x_193:
[----:B------:R-:W-:Y:S01]  /*7c70*/  UISETP.NE.AND UP0, UPT, UR38, URZ, UPT ;  /* 0x0000003f2600728c */ /* 0x000fe2000bf05270 */
[----:B------:R-:W-:Y:S01]  /*7c80*/  IMAD.MOV.U32 R0, RZ, RZ, 0x1 ;  /* 0x00000001ff007424 */ /* 0x000fe200078e00ff */
[----:B------:R-:W-:Y:S01]  /*7c90*/  USHF.R.U64 UR4, UR16, UR24, UR17 ;  /* 0x0000001810047299 */ /* 0x000fe20008001211 */
[----:B------:R-:W-:Y:S01]  /*7ca0*/  IMAD.U32 R19, RZ, RZ, UR6 ;  /* 0x00000006ff137e24 */ /* 0x000fe2000f8e00ff */
[----:B------:R-:W-:Y:S02]  /*7cb0*/  ULOP3.LUT UR18, UR18, UR23, URZ, 0xc0, !UPT ;  /* 0x0000001712127292 */ /* 0x000fe4000f8ec03f */
[----:B------:R-:W-:Y:S02]  /*7cc0*/  UIADD3 UR5, -UR4, URZ, URZ ;  /* 0x0000003f04057290 */ /* 0x000fe4000fffe13f */
[----:B------:R-:W-:Y:S02]  /*7cd0*/  ULOP3.LUT UR9, UR12, UR9, URZ, 0xc0, !UPT ;  /* 0x000000090c097292 */ /* 0x000fe4000f8ec03f */
[----:B------:R-:W-:-:S02]  /*7ce0*/  UIMAD UR4, UR13, UR4, UR18 ;  /* 0x000000040d0472a4 */ /* 0x000fc4000f8e0212 */
[----:B------:R-:W-:Y:S02]  /*7cf0*/  @UP0 UIMAD UR22, UR26, UR21, UR19 ;  /* 0x000000151a1602a4 */ /* 0x000fe4000f8e0213 */
[----:B------:R-:W-:Y:S01]  /*7d00*/  UIMAD UR5, UR5, UR25, UR20 ;  /* 0x00000019050572a4 */ /* 0x000fe2000f8e0214 */
[----:B------:R-:W-:Y:S02]  /*7d10*/  ULDC UR7, c[0x0][0x610] ;  /* 0x0001840000077ab9 */ /* 0x000fe40000000800 */
[----:B------:R-:W-:Y:S02]  /*7d20*/  UIMAD UR4, UR4, UR7, UR22 ;  /* 0x00000007040472a4 */ /* 0x000fe4000f8e0216 */
[----:B------:R-:W-:-:S04]  /*7d30*/  UIMAD UR5, UR5, UR8, UR9 ;  /* 0x00000008050572a4 */ /* 0x000fc8000f8e0209 */
[----:B------:R-:W-:Y:S02]  /*7d40*/  USEL UR7, UR5, UR4, !UP0 ;  /* 0x0000000405077287 */ /* 0x000fe4000c000000 */
[----:B------:R-:W-:-:S04]  /*7d50*/  USEL UR4, UR4, UR5, !UP0 ;  /* 0x0000000504047287 */ /* 0x000fc8000c000000 */
[----:B------:R-:W-:Y:S02]  /*7d60*/  IMAD.U32 R2, RZ, RZ, UR7 ;  /* 0x00000007ff027e24 */ /* 0x000fe4000f8e00ff */
[----:B------:R-:W-:-:S07]  /*7d70*/  IMAD.U32 R18, RZ, RZ, UR4 ;  /* 0x00000004ff127e24 */ /* 0x000fce000f8e00ff */
.L_x_191:
[----:B------:R-:W-:Y:S02]  /*7d80*/  LOP3.LUT P0, RZ, R0, 0xff, RZ, 0xc0, !PT ;  /* 0x000000ff00ff7812 */ /* 0x000fe4000780c0ff */
[----:B------:R-:W-:-:S11]  /*7d90*/  LOP3.LUT R116, R116, 0x1, RZ, 0x3c, !PT ;  /* 0x0000000174747812 */ /* 0x000fd600078e3cff */
[----:B------:R-:W-:Y:S05]  /*7da0*/  @P0 BRA `(.L_x_194) ;  /* 0xffffff9800540947 */ /* 0x000fea000383ffff */
[----:B------:R-:W-:Y:S05]  /*7db0*/  EXIT ;  /* 0x000000000000794d */ /* 0x000fea0003800000 */
.L_x_13:
[----:B------:R-:W-:-:S08]  /*7dc0*/  ISETP.NE.AND P0, PT, RZ, UR8, PT ;  /* 0x00000008ff007c0c */ /* 0x000fd0000bf05270 */
[----:B-----5:R-:W0:-:S00]  /*7dd0*/  USETMAXREG.DEALLOC.CTAPOOL 0x28 ;  /* 0x00000028000079c8 */ /* 0x020e0000080e0500 */
[----:B------:R-:W-:Y:S05]  /*7de0*/  @P0 EXIT ;  /* 0x000000000000094d */ /* 0x000fea0003800000 */
[----:B0-----:R-:W-:Y:S01]  /*7df0*/  LOP3.LUT P0, RZ, R5, 0xff, RZ, 0xc0, !PT ;  /* 0x000000ff05ff7812 */ /* 0x001fe2000780c0ff */
[----:B------:R-:W-:Y:S02]  /*7e00*/  IMAD.MOV.U32 R0, RZ, RZ, 0x1 ;  /* 0x00000001ff007424 */ /* 0x000fe400078e00ff */
[----:B------:R-:W-:-:S10]  /*7e10*/  IMAD.MOV.U32 R8, RZ, RZ, RZ ;  /* 0x000000ffff087224 */ /* 0x000fd400078e00ff */
[----:B------:R-:W-:Y:S05]  /*7e20*/  @!P0 BRA `(.L_x_195) ;  /* 0x0000000c00148947 */ /* 0x000fea0003800000 */
[----:B------:R-:W-:Y:S01]  /*7e30*/  LOP3.LUT P0, RZ, R4, 0x1f, RZ, 0xc0, !PT ;  /* 0x0000001f04ff7812 */ /* 0x000fe2000780c0ff */
[----:B------:R-:W-:Y:S01]  /*7e40*/  ULDC UR5, c[0x0][0x658] ;  /* 0x0001960000057ab9 */ /* 0x000fe20000000800 */
[----:B------:R-:W-:Y:S01]  /*7e50*/  UMOV UR6, 0xffffffff ;  /* 0xffffffff00067882 */ /* 0x000fe20000000000 */
[----:B------:R-:W-:Y:S01]  /*7e60*/  BSSY B0, `(.L_x_195) ;  /* 0x00000c1000007945 */ /* 0x000fe20003800000 */
[----:B------:R-:W-:Y:S01]  /*7e70*/  USHF.L.U32 UR6, UR6, UR5, URZ ;  /* 0x0000000506067299 */ /* 0x000fe2000800063f */
[C---:B------:R-:W-:Y:S01]  /*7e80*/  ISETP.NE.AND P3, PT, R3.reuse, RZ, PT ;  /* 0x000000ff0300720c */ /* 0x040fe20003f65270 */
[----:B------:R-:W-:Y:S01]  /*7e90*/  IMAD.MOV.U32 R9, RZ, RZ, 0x1 ;  /* 0x00000001ff097424 */ /* 0x000fe200078e00ff */
[----:B------:R-:W-:Y:S01]  /*7ea0*/  ISETP.NE.OR P0, PT, R3, RZ, !P0 ;  /* 0x000000ff0300720c */ /* 0x000fe20004705670 */
[----:B------:R-:W-:Y:S01]  /*7eb0*/  IMAD.MOV.U32 R0, RZ, RZ, 0x1 ;  /* 0x00000001ff007424 */ /* 0x000fe200078e00ff */
[----:B------:R-:W-:Y:S01]  /*7ec0*/  ULDC UR4, c[0x0][0x600] ;  /* 0x0001800000047ab9 */ /* 0x000fe20000000800 */
[----:B------:R-:W-:Y:S01]  /*7ed0*/  IMAD.MOV.U32 R8, RZ, RZ, RZ ;  /* 0x000000ffff087224 */ /* 0x000fe200078e00ff */
[----:B------:R-:W-:Y:S01]  /*7ee0*/  UMOV UR7, 0x1 ;  /* 0x0000000100077882 */ /* 0x000fe20000000000 */
[----:B------:R-:W-:-:S02]  /*7ef0*/  UIADD3 UR19, UR39, 0x1, URZ ;  /* 0x0000000127137890 */ /* 0x000fc4000fffe03f */
[----:B------:R-:W-:Y:S02]  /*7f00*/  ULOP3.LUT UR22, UR36, 0x2, URZ, 0xfc, !UPT ;  /* 0x0000000224167892 */ /* 0x000fe4000f8efc3f */
[----:B------:R-:W-:Y:S02]  /*7f10*/  UIADD3 UR4, UR4, -0x1, URZ ;  /* 0xffffffff04047890 */ /* 0x000fe4000fffe03f */
[----:B------:R-:W-:Y:S02]  /*7f20*/  USHF.L.U32 UR5, UR7, UR5, URZ ;  /* 0x0000000507057299 */ /* 0x000fe4000800063f */
[----:B------:R-:W-:Y:S01]  /*7f30*/  ULOP3.LUT UR6, URZ, UR6, URZ, 0x33, !UPT ;  /* 0x000000063f067292 */ /* 0x000fe2000f8e333f */
[----:B------:R-:W-:-:S11]  /*7f40*/  ULDC.64 UR20, c[0x0][0x198] ;  /* 0x0000660000147ab9 */ /* 0x000fd60000000a00 */
.L_x_207:
[----:B------:R-:W-:-:S03]  /*7f50*/  UMOV UR7, 0xffffffff ;  /* 0xffffffff00077882 */ /* 0x000fc60000000000 */
[----:B------:R-:W-:Y:S05]  /*7f60*/  BRA.DIV UR7, `(.L_x_196) ;  /* 0x00000016078c7947 */ /* 0x000fea000b800000 */
[----:B------:R-:W-:-:S13]  /*7f70*/  ELECT P6, URZ, PT ;  /* 0x00000000003f782f */ /* 0x000fda00038c0000 */
.L_x_232:
[----:B------:R-:W0:Y:S01]  /*7f80*/  LDC R3, c[0x0][0x28c] ;  /* 0x0000a300ff037b82 */ /* 0x000e220000000800 */
[----:B------:R-:W-:Y:S01]  /*7f90*/  BSSY B1, `(.L_x_197) ;  /* 0x0000038000017945 */ /* 0x000fe20003800000 */
[----:B0-----:R-:W-:-:S13]  /*7fa0*/  ISETP.LT.OR P6, PT, R3, 0x1, !P6 ;  /* 0x000000010300780c */ /* 0x001fda00077c1670 */
[----:B------:R-:W-:Y:S05]  /*7fb0*/  @P6 BRA `(.L_x_198) ;  /* 0x0000000000d46947 */ /* 0x000fea0003800000 */
[----:B------:R-:W-:Y:S02]  /*7fc0*/  IMAD R6, R2, 0xa0, RZ ;  /* 0x000000a002067824 */ /* 0x000fe400078e02ff */
[----:B------:R-:W-:Y:S02]  /*7fd0*/  IMAD.SHL.U32 R18, R18, 0x40, RZ ;  /* 0x0000004012127824 */ /* 0x000fe400078e00ff */
[----:B------:R-:W-:Y:S02]  /*7fe0*/  IMAD.MOV.U32 R11, RZ, RZ, RZ ;  /* 0x000000ffff0b7224 */ /* 0x000fe400078e00ff */
[----:B------:R-:W-:Y:S02]  /*7ff0*/  IMAD.U32 R12, RZ, RZ, UR19 ;  /* 0x00000013ff0c7e24 */ /* 0x000fe4000f8e00ff */
[----:B------:R-:W-:Y:S02]  /*8000*/  IMAD.MOV.U32 R2, RZ, RZ, R0 ;  /* 0x000000ffff027224 */ /* 0x000fe400078e0000 */
[----:B------:R-:W-:-:S07]  /*8010*/  IMAD.MOV.U32 R3, RZ, RZ, R8 ;  /* 0x000000ffff037224 */ /* 0x000fce00078e0008 */
.L_x_202:
[----:B------:R-:W0:Y:S01]  /*8020*/  S2R R5, SR_CgaCtaId ;  /* 0x0000000000057919 */ /* 0x000e220000008800 */
[----:B------:R-:W-:-:S04]  /*8030*/  MOV R4, 0x400 ;  /* 0x0000040000047802 */ /* 0x000fc80000000f00 */
[----:B0-----:R-:W-:Y:S02]  /*8040*/  LEA R10, R5, R4, 0x18 ;  /* 0x00000004050a7211 */ /* 0x001fe400078ec0ff */
[----:B------:R-:W-:Y:S01]  /*8050*/  SHF.L.U32 R4, R2, 0x1f, RZ ;  /* 0x0000001f02047819 */ /* 0x000fe200000006ff */
[----:B------:R-:W0:Y:S02]  /*8060*/  @!P3 LDC R5, c[0x0][0x500] ;  /* 0x00014000ff05bb82 */ /* 0x000e240000000800 */
[----:B------:R-:W-:-:S04]  /*8070*/  IMAD R7, R3, 0x8, R10 ;  /* 0x0000000803077824 */ /* 0x000fc800078e020a */
[----:B------:R-:W1:Y:S02]  /*8080*/  SYNCS.PHASECHK.TRANS64.TRYWAIT P1, [R7+URZ+0x80], R4 ;  /* 0x00008004070075a7 */ /* 0x000e64000802017f */
[----:B-1----:R-:W-:Y:S05]  /*8090*/  @!P1 BRA `(.L_x_199) ;  /* 0x0000001400609947 */ /* 0x002fea0003800000 */
.L_x_233:
[----:B------:R-:W-:Y:S01]  /*80a0*/  UPRMT UR7, UR22, 0x9910, URZ ;  /* 0x0000991016077896 */ /* 0x000fe2000800003f */
[----:B0-----:R0:W-:Y:S03]  /*80b0*/  @!P3 SYNCS.ARRIVE.TRANS64 RZ, [R7+URZ], R5 ;  /* 0x0000000507ffb9a7 */ /* 0x0011e6000800003f */
[----:B------:R-:W-:-:S06]  /*80c0*/  UISETP.NE.AND UP0, UPT, UR7, 0x2, UPT ;  /* 0x000000020700788c */ /* 0x000fcc000bf05270 */
[----:B------:R-:W-:-:S13]  /*80d0*/  PLOP3.LUT P1, PT, PT, PT, UP0, 0x80, 0x0 ;  /* 0x000000000000781c */ /* 0x000fda0003f2f008 */
[----:B0-----:R-:W-:Y:S05]  /*80e0*/  @P1 BRA `(.L_x_200) ;  /* 0x0000000000041947 */ /* 0x001fea0003800000 */
[----:B------:R-:W-:Y:S01]  /*80f0*/  BPT.TRAP 0x1 ;  /* 0x000000040000795c */ /* 0x000fe20000300000 */
.L_x_200:
[----:B------:R-:W-:Y:S05]  /*8100*/  @P0 BRA `(.L_x_201) ;  /* 0x0000000000040947 */ /* 0x000fea0003800000 */
[----:B------:R-:W-:Y:S01]  /*8110*/  BPT.TRAP 0x1 ;  /* 0x000000040000795c */ /* 0x000fe20000300000 */
.L_x_201:
[--C-:B-1----:R-:W-:Y:S01]  /*8120*/  IMAD R4, R3, 0x1000, R10.reuse ;  /* 0x0000100003047824 */ /* 0x102fe200078e020a */
[----:B------:R-:W-:Y:S01]  /*8130*/  R2UR UR9, R7 ;  /* 0x00000000070972ca */ /* 0x000fe200000e0000 */
[C---:B------:R-:W-:Y:S01]  /*8140*/  IMAD R10, R3.reuse, 0x2800, R10 ;  /* 0x00002800030a7824 */ /* 0x040fe200078e020a */
[----:B------:R-:W-:Y:S01]  /*8150*/  UIADD3 UR14, UP0, UR20, 0xf0, URZ ;  /* 0x000000f0140e7890 */ /* 0x000fe2000ff1e03f */
[----:B------:R-:W-:Y:S01]  /*8160*/  VIADD R12, R12, 0xffffffff ;  /* 0xffffffff0c0c7836 */ /* 0x000fe20000000000 */
[----:B------:R-:W-:Y:S01]  /*8170*/  R2UR UR7, R4 ;  /* 0x00000000040772ca */ /* 0x000fe200000e0000 */
[----:B------:R-:W-:Y:S01]  /*8180*/  UIADD3 UR24, UP1, UR20, 0x1f0, URZ ;  /* 0x000001f014187890 */ /* 0x000fe2000ff3e03f */
[----:B------:R-:W-:Y:S01]  /*8190*/  R2UR UR8, R10 ;  /* 0x000000000a0872ca */ /* 0x000fe200000e0000 */
[----:B------:R-:W-:Y:S01]  /*81a0*/  UIADD3.X UR15, URZ, UR21, URZ, UP0, !UPT ;  /* 0x000000153f0f7290 */ /* 0x000fe200087fe43f */
[----:B------:R-:W-:Y:S01]  /*81b0*/  R2UR UR11, R18 ;  /* 0x00000000120b72ca */ /* 0x000fe200000e0000 */
[----:B------:R-:W-:Y:S01]  /*81c0*/  VIADD R3, R3, 0x1 ;  /* 0x0000000103037836 */ /* 0x000fe20000000000 */
[----:B------:R-:W-:Y:S01]  /*81d0*/  R2UR UR10, R11 ;  /* 0x000000000b0a72ca */ /* 0x000fe200000e0000 */
[----:B------:R-:W-:Y:S01]  /*81e0*/  UIADD3.X UR25, URZ, UR21, URZ, UP1, !UPT ;  /* 0x000000153f197290 */ /* 0x000fe20008ffe43f */
[----:B------:R-:W-:Y:S01]  /*81f0*/  R2UR UR12, R19 ;  /* 0x00000000130c72ca */ /* 0x000fe200000e0000 */
[----:B------:R-:W-:Y:S01]  /*8200*/  UMOV UR16, 0x0 ;  /* 0x0000000000107882 */ /* 0x000fe20000000000 */
[----:B------:R-:W-:Y:S01]  /*8210*/  R2UR UR18, R6 ;  /* 0x00000000061272ca */ /* 0x000fe200000e0000 */
[----:B------:R-:W-:Y:S01]  /*8220*/  UMOV UR17, 0x10000000 ;  /* 0x1000000000117882 */ /* 0x000fe20000000000 */
[----:B------:R-:W-:Y:S01]  /*8230*/  ISETP.GT.AND P2, PT, R12, 0x1, PT ;  /* 0x000000010c00780c */ /* 0x000fe20003f44270 */
[----:B------:R-:W-:Y:S01]  /*8240*/  UIADD3 UR7, UR7, 0x200, URZ ;  /* 0x0000020007077890 */ /* 0x000fe2000fffe03f */
[----:B------:R-:W-:Y:S01]  /*8250*/  ISETP.NE.AND P1, PT, R3, 0x10, PT ;  /* 0x000000100300780c */ /* 0x000fe20003f25270 */
[----:B------:R-:W-:Y:S01]  /*8260*/  UIADD3 UR13, UR8, 0x10200, URZ ;  /* 0x00010200080d7890 */ /* 0x000fe2000fffe03f */
[----:B------:R-:W-:-:S02]  /*8270*/  VIADD R11, R11, 0x20 ;  /* 0x000000200b0b7836 */ /* 0x000fc40000000000 */
[----:B------:R-:W-:Y:S02]  /*8280*/  SEL R5, RZ, 0x1, P1 ;  /* 0x00000001ff057807 */ /* 0x000fe40000800000 */
[----:B------:R-:W-:Y:S01]  /*8290*/  UMOV UR8, UR7 ;  /* 0x0000000700087c82 */ /* 0x000fe20008000000 */
[----:B------:R-:W-:Y:S01]  /*82a0*/  SEL R3, R3, RZ, P1 ;  /* 0x000000ff03037207 */ /* 0x000fe20000800000 */
[----:B------:R0:W-:Y:S01]  /*82b0*/  UTMALDG.3D [UR8], [UR14], desc[UR16] ;  /* 0x000010080e0075b4 */ /* 0x0001e20008011000 */
[----:B------:R-:W-:Y:S01]  /*82c0*/  LOP3.LUT R2, R2, R5, RZ, 0x3c, !PT ;  /* 0x0000000502027212 */ /* 0x000fe200078e3cff */
[----:B0-----:R-:W-:Y:S01]  /*82d0*/  UMOV UR8, UR13 ;  /* 0x0000000d00087c82 */ /* 0x001fe20008000000 */
[----:B------:R-:W-:Y:S02]  /*82e0*/  UMOV UR11, UR18 ;  /* 0x00000012000b7c82 */ /* 0x000fe40008000000 */
[----:B------:R0:W-:Y:S02]  /*82f0*/  UTMALDG.3D [UR8], [UR24], desc[UR16] ;  /* 0x00001008180075b4 */ /* 0x0001e40008011000 */
[----:B0-----:R-:W-:Y:S05]  /*8300*/  @P2 BRA `(.L_x_202) ;  /* 0xfffffffc00442947 */ /* 0x001fea000383ffff */
.L_x_198:
[----:B------:R-:W-:Y:S05]  /*8310*/  BSYNC B1 ;  /* 0x0000000000017941 */ /* 0x000fea0003800000 */
.L_x_197:
[----:B------:R-:W-:Y:S01]  /*8320*/  LOP3.LUT P4, RZ, R9, 0xff, RZ, 0xc0, !PT ;  /* 0x000000ff09ff7812 */ /* 0x000fe2000788c0ff */
[----:B------:R-:W-:Y:S01]  /*8330*/  VIADD R8, R8, UR39 ;  /* 0x0000002708087c36 */ /* 0x000fe20008000000 */
[----:B------:R-:W-:Y:S01]  /*8340*/  ULDC.64 UR8, c[0x0][0x650] ;  /* 0x0001940000087ab9 */ /* 0x000fe20000000a00 */
[----:B------:R-:W-:Y:S01]  /*8350*/  BSSY B1, `(.L_x_203) ;  /* 0x000006f000017945 */ /* 0x000fe20003800000 */
[----:B------:R-:W-:Y:S01]  /*8360*/  IMAD.MOV.U32 R18, RZ, RZ, -0x1 ;  /* 0xffffffffff127424 */ /* 0x000fe200078e00ff */
[----:B------:R-:W-:Y:S01]  /*8370*/  PRMT R9, RZ, 0x7610, R9 ;  /* 0x00007610ff097816 */ /* 0x000fe20000000009 */
[----:B------:R-:W-:Y:S01]  /*8380*/  IMAD.MOV.U32 R19, RZ, RZ, -0x1 ;  /* 0xffffffffff137424 */ /* 0x000fe200078e00ff */
[C---:B------:R-:W-:Y:S02]  /*8390*/  ISETP.GT.U32.AND P1, PT, R8.reuse, 0xf, PT ;  /* 0x0000000f0800780c */ /* 0x040fe40003f24070 */
[----:B------:R-:W-:Y:S02]  /*83a0*/  SHF.R.U32.HI R2, RZ, 0x4, R8 ;  /* 0x00000004ff027819 */ /* 0x000fe40000011608 */
[----:B------:R-:W-:-:S02]  /*83b0*/  LOP3.LUT R8, R8, 0xf, RZ, 0xc0, !PT ;  /* 0x0000000f08087812 */ /* 0x000fc400078ec0ff */
[----:B------:R-:W0:Y:S01]  /*83c0*/  @P4 S2R R4, SR_CgaCtaId ;  /* 0x0000000000044919 */ /* 0x000e220000008800 */
[----:B------:R-:W-:Y:S02]  /*83d0*/  @P4 MOV R3, 0x400 ;  /* 0x0000040000034802 */ /* 0x000fe40000000f00 */
[----:B------:R-:W-:-:S04]  /*83e0*/  LOP3.LUT R2, R2, 0x1, RZ, 0xc0, !PT ;  /* 0x0000000102027812 */ /* 0x000fc800078ec0ff */
[----:B------:R-:W-:Y:S02]  /*83f0*/  ISETP.NE.U32.AND P2, PT, R2, 0x1, PT ;  /* 0x000000010200780c */ /* 0x000fe40003f45070 */
[----:B0-----:R-:W-:Y:S01]  /*8400*/  @P4 LEA R3, R4, R3, 0x18 ;  /* 0x0000000304034211 */ /* 0x001fe200078ec0ff */
[----:B------:R-:W-:-:S03]  /*8410*/  IMAD.U32 R4, RZ, RZ, UR39 ;  /* 0x00000027ff047e24 */ /* 0x000fc6000f8e00ff */
[----:B------:R0:W-:Y:S01]  /*8420*/  @P4 SYNCS.ARRIVE.TRANS64.A1T0 RZ, [R3+URZ+0x138], RZ ;  /* 0x000138ff03ff49a7 */ /* 0x0001e2000810003f */
[----:B------:R-:W-:Y:S02]  /*8430*/  IADD3 R16, P4, R16, UR48, RZ ;  /* 0x0000003010107c10 */ /* 0x000fe4000ff9e0ff */
[----:B------:R-:W-:Y:S02]  /*8440*/  ISETP.LT.U32.AND P1, PT, R4, 0x10, P1 ;  /* 0x000000100400780c */ /* 0x000fe40000f21070 */
[----:B------:R-:W-:Y:S02]  /*8450*/  IADD3.X R17, R17, UR37, RZ, P4, !PT ;  /* 0x0000002511117c10 */ /* 0x000fe4000a7fe4ff */
[----:B------:R-:W-:Y:S02]  /*8460*/  ISETP.GE.U32.AND P4, PT, R16, UR8, PT ;  /* 0x0000000810007c0c */ /* 0x000fe4000bf86070 */
[----:B0-----:R-:W-:Y:S02]  /*8470*/  SEL R3, RZ, 0x1, !P1 ;  /* 0x00000001ff037807 */ /* 0x001fe40004800000 */
[----:B------:R-:W-:-:S02]  /*8480*/  ISETP.GE.U32.AND.EX P1, PT, R17, UR9, PT, P4 ;  /* 0x0000000911007c0c */ /* 0x000fc4000bf26140 */
[----:B------:R-:W-:-:S04]  /*8490*/  ISETP.GT.U32.AND P2, PT, R4, 0xf, !P2 ;  /* 0x0000000f0400780c */ /* 0x000fc80005744070 */
[----:B------:R-:W-:-:S04]  /*84a0*/  SEL R2, RZ, 0x1, !P2 ;  /* 0x00000001ff027807 */ /* 0x000fc80005000000 */
[--C-:B------:R-:W-:Y:S01]  /*84b0*/  LOP3.LUT R0, R2, R0, R3.reuse, 0x96, !PT ;  /* 0x0000000002007212 */ /* 0x100fe200078e9603 */
[----:B------:R-:W-:Y:S01]  /*84c0*/  IMAD.MOV.U32 R2, RZ, RZ, -0x1 ;  /* 0xffffffffff027424 */ /* 0x000fe200078e00ff */
[----:B------:R-:W-:Y:S01]  /*84d0*/  PRMT R3, RZ, 0x7610, R3 ;  /* 0x00007610ff037816 */ /* 0x000fe20000000003 */
[----:B------:R-:W-:Y:S06]  /*84e0*/  @P1 BRA `(.L_x_204) ;  /* 0x0000000400541947 */ /* 0x000fec0003800000 */
[----:B------:R-:W0:Y:S01]  /*84f0*/  S2UR UR7, SR_CTAID.X ;  /* 0x00000000000779c3 */ /* 0x000e220000002500 */
[----:B------:R-:W-:Y:S01]  /*8500*/  ULDC.64 UR8, c[0x0][0x628] ;  /* 0x00018a0000087ab9 */ /* 0x000fe20000000a00 */
[----:B------:R-:W-:Y:S01]  /*8510*/  ULDC UR10, c[0x0][0x150] ;  /* 0x00005400000a7ab9 */ /* 0x000fe20000000800 */
[----:B------:R-:W-:Y:S01]  /*8520*/  ISETP.NE.U32.AND P1, PT, RZ, UR8, PT ;  /* 0x00000008ff007c0c */ /* 0x000fe2000bf25070 */
[----:B------:R-:W-:Y:S01]  /*8530*/  ULDC UR11, c[0x0][0x630] ;  /* 0x00018c00000b7ab9 */ /* 0x000fe20000000800 */
[----:B------:R-:W-:Y:S01]  /*8540*/  ULDC UR13, c[0x0][0x154] ;  /* 0x00005500000d7ab9 */ /* 0x000fe20000000800 */
[----:B------:R-:W-:Y:S01]  /*8550*/  IMAD.MOV.U32 R2, RZ, RZ, R16 ;  /* 0x000000ffff027224 */ /* 0x000fe200078e0010 */
[----:B------:R-:W-:Y:S01]  /*8560*/  ISETP.NE.AND.EX P1, PT, RZ, UR9, PT, P1 ;  /* 0x00000009ff007c0c */ /* 0x000fe2000bf25310 */
[----:B------:R-:W1:Y:S01]  /*8570*/  S2UR UR12, SR_CTAID.Y ;  /* 0x00000000000c79c3 */ /* 0x000e620000002600 */
[----:B0-----:R-:W-:-:S05]  /*8580*/  I2FP.F32.U32 R3, UR7 ;  /* 0x0000000700037c45 */ /* 0x001fca0008201000 */
[----:B------:R-:W-:Y:S01]  /*8590*/  FMUL R10, R3, UR10 ;  /* 0x0000000a030a7c20 */ /* 0x000fe20008400000 */
[----:B------:R-:W-:-:S05]  /*85a0*/  IMAD.MOV.U32 R3, RZ, RZ, R17 ;  /* 0x000000ffff037224 */ /* 0x000fca00078e0011 */
[----:B------:R-:W-:Y:S05]  /*85b0*/  @!P1 BRA `(.L_x_205) ;  /* 0x0000000000289947 */ /* 0x000fea0003800000 */
[----:B------:R-:W-:Y:S02]  /*85c0*/  ULDC UR10, c[0x0][0x634] ;  /* 0x00018d00000a7ab9 */ /* 0x000fe40000000800 */
[----:B------:R-:W-:-:S05]  /*85d0*/  IADD3 R7, P1, R16, UR10, RZ ;  /* 0x0000000a10077c10 */ /* 0x000fca000ff3e0ff */
[----:B------:R-:W-:-:S04]  /*85e0*/  IMAD.X R11, RZ, RZ, R17, P1 ;  /* 0x000000ffff0b7224 */ /* 0x000fc800008e0611 */
[----:B------:R-:W-:-:S04]  /*85f0*/  IMAD.WIDE.U32 R4, R11, UR8, RZ ;  /* 0x000000080b047c25 */ /* 0x000fc8000f8e00ff */
[----:B------:R-:W-:-:S04]  /*8600*/  IMAD.WIDE.U32 R4, P1, R7, UR9, R4 ;  /* 0x0000000907047c25 */ /* 0x000fc8000f820004 */
[----:B------:R-:W-:-:S04]  /*8610*/  IMAD.WIDE.U32 R6, R7, UR8, RZ ;  /* 0x0000000807067c25 */ /* 0x000fc8000f8e00ff */
[----:B------:R-:W-:Y:S01]  /*8620*/  IMAD.X R3, RZ, RZ, RZ, P1 ;  /* 0x000000ffff037224 */ /* 0x000fe200008e06ff */
[----:B------:R-:W-:Y:S01]  /*8630*/  IADD3 RZ, P1, R7, R4, RZ ;  /* 0x0000000407ff7210 */ /* 0x000fe20007f3e0ff */
[----:B------:R-:W-:-:S04]  /*8640*/  IMAD.MOV.U32 R2, RZ, RZ, R5 ;  /* 0x000000ffff027224 */ /* 0x000fc800078e0005 */
[----:B------:R-:W-:-:S08]  /*8650*/  IMAD.WIDE.U32.X R2, R11, UR9, R2, P1 ;  /* 0x000000090b027c25 */ /* 0x000fd000088e0402 */
.L_x_205:
[--C-:B------:R-:W-:Y:S01]  /*8660*/  SHF.R.U64 R19, R2, UR11, R3.reuse ;  /* 0x0000000b02137c19 */ /* 0x100fe20008001203 */
[----:B------:R-:W0:Y:S01]  /*8670*/  F2I.U32.TRUNC.NTZ R10, R10 ;  /* 0x0000000a000a7305 */ /* 0x000e22000020f000 */
[----:B------:R-:W-:Y:S01]  /*8680*/  SHF.R.U32.HI R2, RZ, UR11, R3 ;  /* 0x0000000bff027c19 */ /* 0x000fe20008011603 */
[----:B------:R-:W-:Y:S01]  /*8690*/  ULDC.64 UR8, c[0x0][0x620] ;  /* 0x0001880000087ab9 */ /* 0x000fe20000000a00 */
[----:B------:R-:W-:Y:S01]  /*86a0*/  IADD3 R5, P1, RZ, -R19, RZ ;  /* 0x80000013ff057210 */ /* 0x000fe20007f3e0ff */
[----:B------:R-:W-:Y:S01]  /*86b0*/  ULDC.64 UR14, c[0x0][0x640] ;  /* 0x00019000000e7ab9 */ /* 0x000fe20000000a00 */
[----:B-1----:R-:W-:Y:S01]  /*86c0*/  I2FP.F32.U32 R4, UR12 ;  /* 0x0000000c00047c45 */ /* 0x002fe20008201000 */
[----:B------:R-:W1:Y:S01]  /*86d0*/  LDC R15, c[0x0][0x610] ;  /* 0x00018400ff0f7b82 */ /* 0x000e620000000800 */
[----:B------:R-:W-:Y:S01]  /*86e0*/  ULDC UR11, c[0x0][0x658] ;  /* 0x00019600000b7ab9 */ /* 0x000fe20000000800 */
[----:B------:R-:W-:Y:S01]  /*86f0*/  IMAD.X R2, RZ, RZ, ~R2, P1 ;  /* 0x000000ffff027224 */ /* 0x000fe200008e0e02 */
[----:B------:R-:W-:Y:S01]  /*8700*/  ISETP.NE.U32.AND P1, PT, RZ, UR14, PT ;  /* 0x0000000eff007c0c */ /* 0x000fe2000bf25070 */
[----:B------:R-:W-:Y:S01]  /*8710*/  FMUL R6, R4, UR13 ;  /* 0x0000000d04067c20 */ /* 0x000fe20008400000 */
[----:B------:R-:W-:Y:S01]  /*8720*/  ULDC UR13, c[0x0][0x648] ;  /* 0x00019200000d7ab9 */ /* 0x000fe20000000800 */
[----:B------:R-:W-:Y:S01]  /*8730*/  IMAD R4, R2, UR8, RZ ;  /* 0x0000000802047c24 */ /* 0x000fe2000f8e02ff */
[----:B------:R-:W-:Y:S01]  /*8740*/  ISETP.NE.AND.EX P1, PT, RZ, UR15, PT, P1 ;  /* 0x0000000fff007c0c */ /* 0x000fe2000bf25310 */
[C---:B------:R-:W-:Y:S01]  /*8750*/  IMAD.WIDE.U32 R2, R5.reuse, UR8, R16 ;  /* 0x0000000805027c25 */ /* 0x040fe2000f8e0010 */
[----:B0-----:R-:W-:Y:S01]  /*8760*/  R2UR UR8, R10 ;  /* 0x000000000a0872ca */ /* 0x001fe200000e0000 */
[----:B------:R-:W0:Y:S02]  /*8770*/  F2I.U32.TRUNC.NTZ R6, R6 ;  /* 0x0000000600067305 */ /* 0x000e24000020f000 */
[----:B------:R-:W-:Y:S01]  /*8780*/  IMAD R5, R5, UR9, R4 ;  /* 0x0000000905057c24 */ /* 0x000fe2000f8e0204 */
[----:B------:R-:W-:-:S03]  /*8790*/  ULDC UR9, c[0x0][0x618] ;  /* 0x0001860000097ab9 */ /* 0x000fc60000000800 */
[----:B------:R-:W-:-:S05]  /*87a0*/  IMAD.IADD R3, R3, 0x1, R5 ;  /* 0x0000000103037824 */ /* 0x000fca00078e0205 */
[--C-:B------:R-:W-:Y:S02]  /*87b0*/  SHF.R.U64 R10, R2, UR9, R3.reuse ;  /* 0x00000009020a7c19 */ /* 0x100fe40008001203 */
[----:B------:R-:W-:Y:S01]  /*87c0*/  SHF.R.U32.HI R3, RZ, UR9, R3 ;  /* 0x00000009ff037c19 */ /* 0x000fe20008011603 */
[----:B------:R-:W-:Y:S01]  /*87d0*/  ULDC UR9, c[0x0][0x608] ;  /* 0x0001820000097ab9 */ /* 0x000fe20000000800 */
[----:B0-----:R-:W-:Y:S02]  /*87e0*/  R2UR UR10, R6 ;  /* 0x00000000060a72ca */ /* 0x001fe400000e0000 */
[--C-:B------:R-:W-:Y:S02]  /*87f0*/  SHF.R.U64 R12, R10, UR9, R3.reuse ;  /* 0x000000090a0c7c19 */ /* 0x100fe40008001203 */
[----:B------:R-:W-:Y:S01]  /*8800*/  SHF.R.U32.HI R3, RZ, UR9, R3 ;  /* 0x00000009ff037c19 */ /* 0x000fe20008011603 */
[----:B------:R-:W-:-:S03]  /*8810*/  UIADD3 UR9, -UR8, URZ, URZ ;  /* 0x0000003f08097290 */ /* 0x000fc6000fffe13f */
[--C-:B------:R-:W-:Y:S01]  /*8820*/  SHF.R.U64 R13, R12, UR11, R3.reuse ;  /* 0x0000000b0c0d7c19 */ /* 0x100fe20008001203 */
[----:B------:R-:W-:Y:S01]  /*8830*/  ULDC UR8, c[0x0][0x144] ;  /* 0x0000510000087ab9 */ /* 0x000fe20000000800 */
[----:B------:R-:W-:-:S03]  /*8840*/  SHF.R.U32.HI R3, RZ, UR11, R3 ;  /* 0x0000000bff037c19 */ /* 0x000fc60008011603 */
[----:B------:R-:W-:Y:S01]  /*8850*/  IMAD.MOV.U32 R2, RZ, RZ, R13 ;  /* 0x000000ffff027224 */ /* 0x000fe200078e000d */
[----:B------:R-:W-:Y:S06]  /*8860*/  @!P1 BRA `(.L_x_206) ;  /* 0x0000000000289947 */ /* 0x000fec0003800000 */
        /* <DEDUP_REMOVED lines=10> */
.L_x_206:
[----:B------:R-:W-:Y:S01]  /*8910*/  UISETP.NE.AND UP0, UPT, UR38, URZ, UPT ;  /* 0x0000003f2600728c */ /* 0x000fe2000bf05270 */
[----:B------:R-:W-:Y:S01]  /*8920*/  SHF.R.U64 R3, R2, UR13, R3 ;  /* 0x0000000d02037c19 */ /* 0x000fe20008001203 */
[----:B------:R-:W-:Y:S01]  /*8930*/  UIADD3 UR10, -UR10, URZ, URZ ;  /* 0x0000003f0a0a7290 */ /* 0x000fe2000fffe13f */
[----:B------:R-:W-:Y:S01]  /*8940*/  LOP3.LUT R2, R12, UR6, RZ, 0xc0, !PT ;  /* 0x000000060c027c12 */ /* 0x000fe2000f8ec0ff */
[----:B------:R-:W-:Y:S01]  /*8950*/  UIMAD UR7, UR8, UR9, UR7 ;  /* 0x00000009080772a4 */ /* 0x000fe2000f8e0207 */
[----:B------:R-:W-:Y:S01]  /*8960*/  LOP3.LUT R5, R10, UR4, RZ, 0xc0, !PT ;  /* 0x000000040a057c12 */ /* 0x000fe2000f8ec0ff */
[----:B------:R-:W-:Y:S01]  /*8970*/  IMAD.MOV R4, RZ, RZ, -R3 ;  /* 0x000000ffff047224 */ /* 0x000fe200078e0a03 */
[----:B------:R-:W-:Y:S01]  /*8980*/  ULDC UR8, c[0x0][0x148] ;  /* 0x0000520000087ab9 */ /* 0x000fe20000000800 */
[----:B------:R-:W-:Y:S01]  /*8990*/  IMAD R18, R3, UR5, R2 ;  /* 0x0000000503127c24 */ /* 0x000fe2000f8e0202 */
[----:B------:R-:W-:Y:S01]  /*89a0*/  PLOP3.LUT P1, PT, PT, PT, UP0, 0x80, 0x0 ;  /* 0x000000000000781c */ /* 0x000fe20003f2f008 */
[----:B------:R-:W-:Y:S01]  /*89b0*/  IMAD.MOV.U32 R3, RZ, RZ, 0x1 ;  /* 0x00000001ff037424 */ /* 0x000fe200078e00ff */
[----:B------:R-:W-:-:S03]  /*89c0*/  @UP0 UIMAD UR7, UR8, UR10, UR12 ;  /* 0x0000000a080702a4 */ /* 0x000fc6000f8e020c */
[----:B------:R-:W-:Y:S02]  /*89d0*/  ULDC UR8, c[0x0][0x638] ;  /* 0x00018e0000087ab9 */ /* 0x000fe40000000800 */
[----:B------:R-:W-:Y:S02]  /*89e0*/  IMAD R2, R4, UR8, R13 ;  /* 0x0000000804027c24 */ /* 0x000fe4000f8e020d */
[----:B-1----:R-:W-:Y:S01]  /*89f0*/  IMAD R18, R18, R15, UR7 ;  /* 0x0000000712127e24 */ /* 0x002fe2000f8e020f */
[----:B------:R-:W-:Y:S02]  /*8a00*/  ULDC UR7, c[0x0][0x600] ;  /* 0x0001800000077ab9 */ /* 0x000fe40000000800 */
[----:B------:R-:W-:-:S05]  /*8a10*/  IMAD R5, R2, UR7, R5 ;  /* 0x0000000702057c24 */ /* 0x000fca000f8e0205 */
[----:B------:R-:W-:Y:S02]  /*8a20*/  SEL R2, R5, R18, !P1 ;  /* 0x0000001205027207 */ /* 0x000fe40004800000 */
[----:B------:R-:W-:-:S07]  /*8a30*/  SEL R18, R18, R5, !P1 ;  /* 0x0000000512127207 */ /* 0x000fce0004800000 */
.L_x_204:
[----:B------:R-:W-:Y:S05]  /*8a40*/  BSYNC B1 ;  /* 0x0000000000017941 */ /* 0x000fea0003800000 */
.L_x_203:
[----:B------:R-:W-:-:S13]  /*8a50*/  LOP3.LUT P1, RZ, R3, 0xff, RZ, 0xc0, !PT ;  /* 0x000000ff03ff7812 */ /* 0x000fda000782c0ff */
[----:B------:R-:W-:Y:S05]  /*8a60*/  @P1 BRA `(.L_x_207) ;  /* 0xfffffff400381947 */ /* 0x000fea000383ffff */
[----:B------:R-:W-:Y:S05]  /*8a70*/  BSYNC B0 ;  /* 0x0000000000007941 */ /* 0x000fea0003800000 */
.L_x_195:
[----:B------:R-:W-:-:S03]  /*8a80*/  UMOV UR7, 0xffffffff ;  /* 0xffffffff00077882 */ /* 0x000fc60000000000 */
[----:B------:R-:W-:Y:S05]  /*8a90*/  BRA.DIV UR7, `(.L_x_208) ;  /* 0x0000000a07f47947 */ /* 0x000fea000b800000 */
[----:B------:R-:W-:-:S13]  /*8aa0*/  ELECT P6, URZ, PT ;  /* 0x00000000003f782f */ /* 0x000fda00038c0000 */
.L_x_236:
[----:B------:R-:W-:Y:S04]  /*8ab0*/  BSSY B0, `(.L_x_209) ;  /* 0x0000098000007945 */ /* 0x000fe80003800000 */
[----:B------:R-:W-:Y:S05]  /*8ac0*/  @!P6 BRA `(.L_x_210) ;  /* 0x000000080058e947 */ /* 0x000fea0003800000 */
[----:B------:R-:W-:-:S04]  /*8ad0*/  ULOP3.LUT UR7, UR36, 0x2, URZ, 0xfc, !UPT ;  /* 0x0000000224077892 */ /* 0x000fc8000f8efc3f */
[----:B------:R-:W-:-:S06]  /*8ae0*/  UISETP.NE.AND UP0, UPT, UR7, 0x3, UPT ;  /* 0x000000030700788c */ /* 0x000fcc000bf05270 */
[----:B------:R-:W-:-:S13]  /*8af0*/  PLOP3.LUT P0, PT, PT, PT, UP0, 0x80, 0x0 ;  /* 0x000000000000781c */ /* 0x000fda0003f0f008 */
[----:B------:R-:W-:Y:S05]  /*8b00*/  @!P0 BRA `(.L_x_211) ;  /* 0x0000000000048947 */ /* 0x000fea0003800000 */
[----:B------:R-:W-:Y:S01]  /*8b10*/  BPT.TRAP 0x1 ;  /* 0x000000040000795c */ /* 0x000fe20000300000 */
.L_x_211:
[----:B------:R-:W0:Y:S01]  /*8b20*/  S2R R3, SR_CgaCtaId ;  /* 0x0000000000037919 */ /* 0x000e220000008800 */
[----:B------:R-:W-:-:S04]  /*8b30*/  MOV R2, 0x400 ;  /* 0x0000040000027802 */ /* 0x000fc80000000f00 */
[----:B0-----:R-:W-:Y:S02]  /*8b40*/  LEA R3, R3, R2, 0x18 ;  /* 0x0000000203037211 */ /* 0x001fe400078ec0ff */
[----:B------:R-:W-:-:S03]  /*8b50*/  SHF.L.U32 R2, R0, 0x1f, RZ ;  /* 0x0000001f00027819 */ /* 0x000fc600000006ff */
[----:B------:R-:W-:-:S04]  /*8b60*/  VIADD R3, R3, 0x80 ;  /* 0x0000008003037836 */ /* 0x000fc80000000000 */
[C---:B------:R-:W-:Y:S02]  /*8b70*/  IMAD R7, R8.reuse, 0x8, R3 ;  /* 0x0000000808077824 */ /* 0x040fe400078e0203 */
[----:B------:R-:W-:Y:S02]  /*8b80*/  VIADD R8, R8, 0x1 ;  /* 0x0000000108087836 */ /* 0x000fe40000000000 */
[----:B------:R-:W0:Y:S03]  /*8b90*/  SYNCS.PHASECHK.TRANS64.TRYWAIT P0, [R7+URZ], R2 ;  /* 0x00000002070075a7 */ /* 0x000e26000800017f */
[----:B------:R-:W-:-:S04]  /*8ba0*/  ISETP.NE.AND P1, PT, R8, 0x10, PT ;  /* 0x000000100800780c */ /* 0x000fc80003f25270 */
[----:B------:R-:W-:Y:S02]  /*8bb0*/  SEL R5, RZ, 0x1, P1 ;  /* 0x00000001ff057807 */ /* 0x000fe40000800000 */
[----:B------:R-:W-:Y:S02]  /*8bc0*/  SEL R8, R8, RZ, P1 ;  /* 0x000000ff08087207 */ /* 0x000fe40000800000 */
[----:B------:R-:W-:-:S03]  /*8bd0*/  LOP3.LUT R5, R0, R5, RZ, 0x3c, !PT ;  /* 0x0000000500057212 */ /* 0x000fc600078e3cff */
[----:B------:R-:W-:Y:S01]  /*8be0*/  IMAD R9, R8, 0x8, R3 ;  /* 0x0000000808097824 */ /* 0x000fe200078e0203 */
[----:B------:R-:W-:Y:S01]  /*8bf0*/  SHF.L.U32 R4, R5, 0x1f, RZ ;  /* 0x0000001f05047819 */ /* 0x000fe200000006ff */
[----:B0-----:R-:W-:Y:S06]  /*8c00*/  @!P0 BRA `(.L_x_212) ;  /* 0x0000000800b88947 */ /* 0x001fec0003800000 */
.L_x_237:
[----:B------:R-:W1:Y:S01]  /*8c10*/  SYNCS.PHASECHK.TRANS64.TRYWAIT P0, [R9+URZ], R4 ;  /* 0x00000004090075a7 */ /* 0x000e62000800017f */
[----:B------:R-:W-:-:S05]  /*8c20*/  VIADD R0, R8, 0x1 ;  /* 0x0000000108007836 */ /* 0x000fca0000000000 */
[----:B------:R-:W-:-:S04]  /*8c30*/  ISETP.NE.AND P1, PT, R0, 0x10, PT ;  /* 0x000000100000780c */ /* 0x000fc80003f25270 */
[----:B0-----:R-:W-:Y:S02]  /*8c40*/  SEL R2, RZ, 0x1, P1 ;  /* 0x00000001ff027807 */ /* 0x001fe40000800000 */
[----:B------:R-:W-:Y:S02]  /*8c50*/  SEL R0, R0, RZ, P1 ;  /* 0x000000ff00007207 */ /* 0x000fe40000800000 */
[----:B------:R-:W-:-:S03]  /*8c60*/  LOP3.LUT R7, R5, R2, RZ, 0x3c, !PT ;  /* 0x0000000205077212 */ /* 0x000fc600078e3cff */
[----:B------:R-:W-:Y:S01]  /*8c70*/  IMAD R6, R0, 0x8, R3 ;  /* 0x0000000800067824 */ /* 0x000fe200078e0203 */
[----:B------:R-:W-:Y:S01]  /*8c80*/  SHF.L.U32 R5, R7, 0x1f, RZ ;  /* 0x0000001f07057819 */ /* 0x000fe200000006ff */
[----:B-1----:R-:W-:Y:S06]  /*8c90*/  @!P0 BRA `(.L_x_213) ;  /* 0x0000000800a88947 */ /* 0x002fec0003800000 */
.L_x_238:
[----:B------:R-:W1:Y:S01]  /*8ca0*/  SYNCS.PHASECHK.TRANS64.TRYWAIT P0, [R6+URZ], R5 ;  /* 0x00000005060075a7 */ /* 0x000e62000800017f */
[----:B------:R-:W-:-:S05]  /*8cb0*/  VIADD R0, R0, 0x1 ;  /* 0x0000000100007836 */ /* 0x000fca0000000000 */
[----:B------:R-:W-:-:S04]  /*8cc0*/  ISETP.NE.AND P1, PT, R0, 0x10, PT ;  /* 0x000000100000780c */ /* 0x000fc80003f25270 */
[----:B------:R-:W-:Y:S02]  /*8cd0*/  SEL R2, RZ, 0x1, P1 ;  /* 0x00000001ff027807 */ /* 0x000fe40000800000 */
[----:B------:R-:W-:Y:S02]  /*8ce0*/  SEL R0, R0, RZ, P1 ;  /* 0x000000ff00007207 */ /* 0x000fe40000800000 */
[----:B------:R-:W-:-:S03]  /*8cf0*/  LOP3.LUT R7, R7, R2, RZ, 0x3c, !PT ;  /* 0x0000000207077212 */ /* 0x000fc600078e3cff */
[----:B0-----:R-:W-:Y:S01]  /*8d00*/  IMAD R9, R0, 0x8, R3 ;  /* 0x0000000800097824 */ /* 0x001fe200078e0203 */
[----:B------:R-:W-:Y:S01]  /*8d10*/  SHF.L.U32 R4, R7, 0x1f, RZ ;  /* 0x0000001f07047819 */ /* 0x000fe200000006ff */
[----:B-1----:R-:W-:Y:S06]  /*8d20*/  @!P0 BRA `(.L_x_214) ;  /* 0x0000000800988947 */ /* 0x002fec0003800000 */
.L_x_239:
        /* <DEDUP_REMOVED lines=9> */
.L_x_240:
        /* <DEDUP_REMOVED lines=9> */
.L_x_241:
        /* <DEDUP_REMOVED lines=9> */
.L_x_242:
        /* <DEDUP_REMOVED lines=9> */
.L_x_243:
        /* <DEDUP_REMOVED lines=9> */
.L_x_244:
        /* <DEDUP_REMOVED lines=9> */
.L_x_245:
        /* <DEDUP_REMOVED lines=9> */
.L_x_246:
        /* <DEDUP_REMOVED lines=9> */
.L_x_247:
        /* <DEDUP_REMOVED lines=9> */
.L_x_248:
        /* <DEDUP_REMOVED lines=9> */
.L_x_249:
        /* <DEDUP_REMOVED lines=9> */
.L_x_250:
[----:B------:R-:W1:Y:S01]  /*9360*/  SYNCS.PHASECHK.TRANS64.TRYWAIT P0, [R6+URZ], R5 ;  /* 0x00000005060075a7 */ /* 0x000e62000800017f */
[----:B------:R-:W-:-:S05]  /*9370*/  VIADD R0, R0, 0x1 ;  /* 0x0000000100007836 */ /* 0x000fca0000000000 */
[----:B------:R-:W-:-:S04]  /*9380*/  ISETP.NE.AND P1, PT, R0, 0x10, PT ;  /* 0x000000100000780c */ /* 0x000fc80003f25270 */
[----:B------:R-:W-:Y:S02]  /*9390*/  SEL R2, RZ, 0x1, P1 ;  /* 0x00000001ff027807 */ /* 0x000fe40000800000 */
[----:B------:R-:W-:Y:S02]  /*93a0*/  SEL R0, R0, RZ, P1 ;  /* 0x000000ff00007207 */ /* 0x000fe40000800000 */
[----:B------:R-:W-:Y:S01]  /*93b0*/  LOP3.LUT R2, R7, R2, RZ, 0x3c, !PT ;  /* 0x0000000207027212 */ /* 0x000fe200078e3cff */
[----:B-1----:R-:W-:Y:S06]  /*93c0*/  @!P0 BRA `(.L_x_226) ;  /* 0x0000000400e08947 */ /* 0x002fec0003800000 */
.L_x_251:
[----:B------:R-:W-:Y:S01]  /*93d0*/  IMAD R3, R0, 0x8, R3 ;  /* 0x0000000800037824 */ /* 0x000fe200078e0203 */
[----:B------:R-:W-:-:S07]  /*93e0*/  SHF.L.U32 R0, R2, 0x1f, RZ ;  /* 0x0000001f02007819 */ /* 0x000fce00000006ff */
.L_x_227:
[----:B--2---:R2:W3:Y:S02]  /*93f0*/  SYNCS.PHASECHK.TRANS64.TRYWAIT P0, [R3+URZ], R0 ;  /* 0x00000000030075a7 */ /* 0x0044e4000800017f */
[----:B---3--:R-:W-:Y:S05]  /*9400*/  @!P0 NANOSLEEP.SYNCS 0x989680 ;  /* 0x009896800000895d */ /* 0x008fea0003900000 */
[----:B------:R-:W3:Y:S02]  /*9410*/  @!P0 SYNCS.PHASECHK.TRANS64 P0, [R3+URZ], R0 ;  /* 0x00000000030085a7 */ /* 0x000ee4000800007f */
[----:B---3--:R-:W-:Y:S05]  /*9420*/  @!P0 BRA `(.L_x_227) ;  /* 0xfffffffc00f08947 */ /* 0x008fea000383ffff */
.L_x_210:
[----:B------:R-:W-:Y:S05]  /*9430*/  BSYNC B0 ;  /* 0x0000000000007941 */ /* 0x000fea0003800000 */
.L_x_209:
[----:B------:R-:W-:Y:S05]  /*9440*/  EXIT ;  /* 0x000000000000794d */ /* 0x000fea0003800000 */
.L_x_15:
[----:B0-----:R0:W1:Y:S02]  /*9450*/  SYNCS.PHASECHK.TRANS64.TRYWAIT P0, [R109+URZ], R0 ;  /* 0x000000006d0075a7 */ /* 0x001064000800017f */
[----:B-1----:R-:W-:Y:S05]  /*9460*/  @!P0 NANOSLEEP.SYNCS 0x989680 ;  /* 0x009896800000895d */ /* 0x002fea0003900000 */
[----:B------:R-:W1:Y:S02]  /*9470*/  @!P0 SYNCS.PHASECHK.TRANS64 P0, [R109+URZ], R0 ;  /* 0x000000006d0085a7 */ /* 0x000e64000800007f */
[----:B-1----:R-:W-:Y:S05]  /*9480*/  @!P0 BRA `(.L_x_15) ;  /* 0xfffffffc00f08947 */ /* 0x002fea000383ffff */
[----:B------:R-:W-:Y:S05]  /*9490*/  BRA `(.L_x_228) ;  /* 0xffffff8000ac7947 */ /* 0x000fea000383ffff */
.L_x_20:
[----:B-1----:R1:W2:Y:S02]  /*94a0*/  SYNCS.PHASECHK.TRANS64.TRYWAIT P1, [R3+URZ], R0 ;  /* 0x00000000030075a7 */ /* 0x0022a4000802017f */
[----:B--2---:R-:W-:Y:S05]  /*94b0*/  @!P1 NANOSLEEP.SYNCS 0x989680 ;  /* 0x009896800000995d */ /* 0x004fea0003900000 */
[----:B------:R-:W2:Y:S02]  /*94c0*/  @!P1 SYNCS.PHASECHK.TRANS64 P1, [R3+URZ], R0 ;  /* 0x00000000030095a7 */ /* 0x000ea4000802007f */
[----:B--2---:R-:W-:Y:S05]  /*94d0*/  @!P1 BRA `(.L_x_20) ;  /* 0xfffffffc00f09947 */ /* 0x004fea000383ffff */
[----:B------:R-:W-:Y:S05]  /*94e0*/  BRA `(.L_x_19) ;  /* 0xffffff84001c7947 */ /* 0x000fea000383ffff */
.L_x_25:
[----:B-1----:R-:W-:-:S04]  /*94f0*/  IMAD.U32 R4, RZ, RZ, UR8 ;  /* 0x00000008ff047e24 */ /* 0x002fc8000f8e00ff */
[----:B------:R1:W2:Y:S03]  /*9500*/  SYNCS.PHASECHK.TRANS64.TRYWAIT P1, [R4+URZ], R3 ;  /* 0x00000003040075a7 */ /* 0x0002a6000802017f */
[----:B--2---:R-:W-:Y:S05]  /*9510*/  @!P1 NANOSLEEP.SYNCS 0x989680 ;  /* 0x009896800000995d */ /* 0x004fea0003900000 */
[----:B------:R-:W2:Y:S02]  /*9520*/  @!P1 SYNCS.PHASECHK.TRANS64 P1, [R4+URZ], R3 ;  /* 0x00000003040095a7 */ /* 0x000ea4000802007f */
[----:B--2---:R-:W-:Y:S05]  /*9530*/  @!P1 BRA `(.L_x_25) ;  /* 0xfffffffc00ec9947 */ /* 0x004fea000383ffff */
[----:B------:R-:W-:Y:S05]  /*9540*/  BRA `(.L_x_24) ;  /* 0xffffff8800747947 */ /* 0x000fea000383ffff */
.L_x_31:
[----:B0-----:R0:W1:Y:S02]  /*9550*/  SYNCS.PHASECHK.TRANS64.TRYWAIT P0, [R109+URZ+0x10], R0 ;  /* 0x000010006d0075a7 */ /* 0x001064000800017f */
[----:B-1----:R-:W-:Y:S05]  /*9560*/  @!P0 NANOSLEEP.SYNCS 0x989680 ;  /* 0x009896800000895d */ /* 0x002fea0003900000 */
[----:B------:R-:W1:Y:S02]  /*9570*/  @!P0 SYNCS.PHASECHK.TRANS64 P0, [R109+URZ+0x10], R0 ;  /* 0x000010006d0085a7 */ /* 0x000e64000800007f */
[----:B-1----:R-:W-:Y:S05]  /*9580*/  @!P0 BRA `(.L_x_31) ;  /* 0xfffffffc00f08947 */ /* 0x002fea000383ffff */
[----:B------:R-:W-:Y:S05]  /*9590*/  BRA `(.L_x_229) ;  /* 0xffffff9000387947 */ /* 0x000fea000383ffff */
.L_x_196:
[----:B------:R-:W-:Y:S01]  /*95a0*/  BSSY B1, `(.L_x_230) ;  /* 0x0000006000017945 */ /* 0x000fe20003800000 */
[----:B------:R-:W-:-:S07]  /*95b0*/  IMAD.MOV.U32 R15, RZ, RZ, -0x1 ;  /* 0xffffffffff0f7424 */ /* 0x000fce00078e00ff */
[----:B------:R-:W-:Y:S05]  /*95c0*/  WARPSYNC.COLLECTIVE R15, `(.L_x_231) ;  /* 0x000000000f0c7348 */ /* 0x000fea0003c00000 */
[----:B------:R-:W-:Y:S02]  /*95d0*/  ELECT P6, UR62, PT ;  /* 0x00000000003e782f */ /* 0x000fe400038c0000 */
[----:B------:R-:W-:Y:S01]  /*95e0*/  MOV R14, UR62 ;  /* 0x0000003e000e7c02 */ /* 0x000fe20008000f00 */
[----:B------:R-:W-:Y:S10]  /*95f0*/  ENDCOLLECTIVE ;  /* 0x000000000000791b */ /* 0x000ff40003800000 */
.L_x_231:
[----:B------:R-:W-:Y:S05]  /*9600*/  BSYNC B1 ;  /* 0x0000000000017941 */ /* 0x000fea0003800000 */
.L_x_230:
[----:B------:R-:W-:Y:S05]  /*9610*/  BRA `(.L_x_232) ;  /* 0xffffffe800587947 */ /* 0x000fea000383ffff */
.L_x_199:
[----:B-1----:R1:W2:Y:S02]  /*9620*/  SYNCS.PHASECHK.TRANS64.TRYWAIT P1, [R7+URZ+0x80], R4 ;  /* 0x00008004070075a7 */ /* 0x0022a4000802017f */
[----:B--2---:R-:W-:Y:S05]  /*9630*/  @!P1 NANOSLEEP.SYNCS 0x989680 ;  /* 0x009896800000995d */ /* 0x004fea0003900000 */
[----:B------:R-:W2:Y:S02]  /*9640*/  @!P1 SYNCS.PHASECHK.TRANS64 P1, [R7+URZ+0x80], R4 ;  /* 0x00008004070095a7 */ /* 0x000ea4000802007f */
[----:B--2---:R-:W-:Y:S05]  /*9650*/  @!P1 BRA `(.L_x_199) ;  /* 0xfffffffc00f09947 */ /* 0x004fea000383ffff */
[----:B------:R-:W-:Y:S05]  /*9660*/  BRA `(.L_x_233) ;  /* 0xffffffe8008c7947 */ /* 0x000fea000383ffff */
.L_x_208:
[----:B------:R-:W-:Y:S01]  /*9670*/  BSSY B0, `(.L_x_234) ;  /* 0x0000006000007945 */ /* 0x000fe20003800000 */
[----:B------:R-:W-:-:S07]  /*9680*/  IMAD.MOV.U32 R15, RZ, RZ, -0x1 ;  /* 0xffffffffff0f7424 */ /* 0x000fce00078e00ff */
[----:B------:R-:W-:Y:S05]  /*9690*/  WARPSYNC.COLLECTIVE R15, `(.L_x_235) ;  /* 0x000000000f0c7348 */ /* 0x000fea0003c00000 */
[----:B------:R-:W-:Y:S02]  /*96a0*/  ELECT P6, UR62, PT ;  /* 0x00000000003e782f */ /* 0x000fe400038c0000 */
[----:B------:R-:W-:Y:S01]  /*96b0*/  MOV R14, UR62 ;  /* 0x0000003e000e7c02 */ /* 0x000fe20008000f00 */
[----:B------:R-:W-:Y:S10]  /*96c0*/  ENDCOLLECTIVE ;  /* 0x000000000000791b */ /* 0x000ff40003800000 */
.L_x_235:
[----:B------:R-:W-:Y:S05]  /*96d0*/  BSYNC B0 ;  /* 0x0000000000007941 */ /* 0x000fea0003800000 */
.L_x_234:
[----:B------:R-:W-:Y:S05]  /*96e0*/  BRA `(.L_x_236) ;  /* 0xfffffff000f07947 */ /* 0x000fea000383ffff */
.L_x_212:
[----:B0-----:R0:W1:Y:S02]  /*96f0*/  SYNCS.PHASECHK.TRANS64.TRYWAIT P0, [R7+URZ], R2 ;  /* 0x00000002070075a7 */ /* 0x001064000800017f */
[----:B-1----:R-:W-:Y:S05]  /*9700*/  @!P0 NANOSLEEP.SYNCS 0x989680 ;  /* 0x009896800000895d */ /* 0x002fea0003900000 */
[----:B------:R-:W1:Y:S02]  /*9710*/  @!P0 SYNCS.PHASECHK.TRANS64 P0, [R7+URZ], R2 ;  /* 0x00000002070085a7 */ /* 0x000e64000800007f */
[----:B-1----:R-:W-:Y:S05]  /*9720*/  @!P0 BRA `(.L_x_212) ;  /* 0xfffffffc00f08947 */ /* 0x002fea000383ffff */
[----:B------:R-:W-:Y:S05]  /*9730*/  BRA `(.L_x_237) ;  /* 0xfffffff400347947 */ /* 0x000fea000383ffff */
.L_x_213:
[----:B0-----:R0:W1:Y:S02]  /*9740*/  SYNCS.PHASECHK.TRANS64.TRYWAIT P0, [R9+URZ], R4 ;  /* 0x00000004090075a7 */ /* 0x001064000800017f */
[----:B-1----:R-:W-:Y:S05]  /*9750*/  @!P0 NANOSLEEP.SYNCS 0x989680 ;  /* 0x009896800000895d */ /* 0x002fea0003900000 */
[----:B------:R-:W1:Y:S02]  /*9760*/  @!P0 SYNCS.PHASECHK.TRANS64 P0, [R9+URZ], R4 ;  /* 0x00000004090085a7 */ /* 0x000e64000800007f */
[----:B-1----:R-:W-:Y:S05]  /*9770*/  @!P0 BRA `(.L_x_213) ;  /* 0xfffffffc00f08947 */ /* 0x002fea000383ffff */
[----:B------:R-:W-:Y:S05]  /*9780*/  BRA `(.L_x_238) ;  /* 0xfffffff400447947 */ /* 0x000fea000383ffff */
.L_x_214:
[----:B0-----:R0:W1:Y:S02]  /*9790*/  SYNCS.PHASECHK.TRANS64.TRYWAIT P0, [R6+URZ], R5 ;  /* 0x00000005060075a7 */ /* 0x001064000800017f */
[----:B-1----:R-:W-:Y:S05]  /*97a0*/  @!P0 NANOSLEEP.SYNCS 0x989680 ;  /* 0x009896800000895d */ /* 0x002fea0003900000 */
[----:B------:R-:W1:Y:S02]  /*97b0*/  @!P0 SYNCS.PHASECHK.TRANS64 P0, [R6+URZ], R5 ;  /* 0x00000005060085a7 */ /* 0x000e64000800007f */
[----:B-1----:R-:W-:Y:S05]  /*97c0*/  @!P0 BRA `(.L_x_214) ;  /* 0xfffffffc00f08947 */ /* 0x002fea000383ffff */
[----:B------:R-:W-:Y:S05]  /*97d0*/  BRA `(.L_x_239) ;  /* 0xfffffff400547947 */ /* 0x000fea000383ffff */
.L_x_215:
[----:B0-----:R0:W1:Y:S02]  /*97e0*/  SYNCS.PHASECHK.TRANS64.TRYWAIT P0, [R9+URZ], R4 ;  /* 0x00000004090075a7 */ /* 0x001064000800017f */
[----:B-1----:R-:W-:Y:S05]  /*97f0*/  @!P0 NANOSLEEP.SYNCS 0x989680 ;  /* 0x009896800000895d */ /* 0x002fea0003900000 */
[----:B------:R-:W1:Y:S02]  /*9800*/  @!P0 SYNCS.PHASECHK.TRANS64 P0, [R9+URZ], R4 ;  /* 0x00000004090085a7 */ /* 0x000e64000800007f */
[----:B-1----:R-:W-:Y:S05]  /*9810*/  @!P0 BRA `(.L_x_215) ;  /* 0xfffffffc00f08947 */ /* 0x002fea000383ffff */
[----:B------:R-:W-:Y:S05]  /*9820*/  BRA `(.L_x_240) ;  /* 0xfffffff400647947 */ /* 0x000fea000383ffff */
.L_x_216:
[----:B0-----:R0:W1:Y:S02]  /*9830*/  SYNCS.PHASECHK.TRANS64.TRYWAIT P0, [R6+URZ], R5 ;  /* 0x00000005060075a7 */ /* 0x001064000800017f */
[----:B-1----:R-:W-:Y:S05]  /*9840*/  @!P0 NANOSLEEP.SYNCS 0x989680 ;  /* 0x009896800000895d */ /* 0x002fea0003900000 */
[----:B------:R-:W1:Y:S02]  /*9850*/  @!P0 SYNCS.PHASECHK.TRANS64 P0, [R6+URZ], R5 ;  /* 0x00000005060085a7 */ /* 0x000e64000800007f */
[----:B-1----:R-:W-:Y:S05]  /*9860*/  @!P0 BRA `(.L_x_216) ;  /* 0xfffffffc00f08947 */ /* 0x002fea000383ffff */
[----:B------:R-:W-:Y:S05]  /*9870*/  BRA `(.L_x_241) ;  /* 0xfffffff400747947 */ /* 0x000fea000383ffff */
.L_x_217:
[----:B0-----:R0:W1:Y:S02]  /*9880*/  SYNCS.PHASECHK.TRANS64.TRYWAIT P0, [R9+URZ], R4 ;  /* 0x00000004090075a7 */ /* 0x001064000800017f */
[----:B-1----:R-:W-:Y:S05]  /*9890*/  @!P0 NANOSLEEP.SYNCS 0x989680 ;  /* 0x009896800000895d */ /* 0x002fea0003900000 */
[----:B------:R-:W1:Y:S02]  /*98a0*/  @!P0 SYNCS.PHASECHK.TRANS64 P0, [R9+URZ], R4 ;  /* 0x00000004090085a7 */ /* 0x000e64000800007f */
[----:B-1----:R-:W-:Y:S05]  /*98b0*/  @!P0 BRA `(.L_x_217) ;  /* 0xfffffffc00f08947 */ /* 0x002fea000383ffff */
[----:B------:R-:W-:Y:S05]  /*98c0*/  BRA `(.L_x_242) ;  /* 0xfffffff400847947 */ /* 0x000fea000383ffff */
.L_x_218:
[----:B0-----:R0:W1:Y:S02]  /*98d0*/  SYNCS.PHASECHK.TRANS64.TRYWAIT P0, [R6+URZ], R5 ;  /* 0x00000005060075a7 */ /* 0x001064000800017f */
[----:B-1----:R-:W-:Y:S05]  /*98e0*/  @!P0 NANOSLEEP.SYNCS 0x989680 ;  /* 0x009896800000895d */ /* 0x002fea0003900000 */
[----:B------:R-:W1:Y:S02]  /*98f0*/  @!P0 SYNCS.PHASECHK.TRANS64 P0, [R6+URZ], R5 ;  /* 0x00000005060085a7 */ /* 0x000e64000800007f */
[----:B-1----:R-:W-:Y:S05]  /*9900*/  @!P0 BRA `(.L_x_218) ;  /* 0xfffffffc00f08947 */ /* 0x002fea000383ffff */
[----:B------:R-:W-:Y:S05]  /*9910*/  BRA `(.L_x_243) ;  /* 0xfffffff400947947 */ /* 0x000fea000383ffff */
.L_x_219:
[----:B0-----:R0:W1:Y:S02]  /*9920*/  SYNCS.PHASECHK.TRANS64.TRYWAIT P0, [R9+URZ], R4 ;  /* 0x00000004090075a7 */ /* 0x001064000800017f */
[----:B-1----:R-:W-:Y:S05]  /*9930*/  @!P0 NANOSLEEP.SYNCS 0x989680 ;  /* 0x009896800000895d */ /* 0x002fea0003900000 */
[----:B------:R-:W1:Y:S02]  /*9940*/  @!P0 SYNCS.PHASECHK.TRANS64 P0, [R9+URZ], R4 ;  /* 0x00000004090085a7 */ /* 0x000e64000800007f */
[----:B-1----:R-:W-:Y:S05]  /*9950*/  @!P0 BRA `(.L_x_219) ;  /* 0xfffffffc00f08947 */ /* 0x002fea000383ffff */
[----:B------:R-:W-:Y:S05]  /*9960*/  BRA `(.L_x_244) ;  /* 0xfffffff400a47947 */ /* 0x000fea000383ffff */
.L_x_220:
[----:B0-----:R0:W1:Y:S02]  /*9970*/  SYNCS.PHASECHK.TRANS64.TRYWAIT P0, [R6+URZ], R5 ;  /* 0x00000005060075a7 */ /* 0x001064000800017f */
[----:B-1----:R-:W-:Y:S05]  /*9980*/  @!P0 NANOSLEEP.SYNCS 0x989680 ;  /* 0x009896800000895d */ /* 0x002fea0003900000 */
[----:B------:R-:W1:Y:S02]  /*9990*/  @!P0 SYNCS.PHASECHK.TRANS64 P0, [R6+URZ], R5 ;  /* 0x00000005060085a7 */ /* 0x000e64000800007f */
[----:B-1----:R-:W-:Y:S05]  /*99a0*/  @!P0 BRA `(.L_x_220) ;  /* 0xfffffffc00f08947 */ /* 0x002fea000383ffff */
[----:B------:R-:W-:Y:S05]  /*99b0*/  BRA `(.L_x_245) ;  /* 0xfffffff400b47947 */ /* 0x000fea000383ffff */
.L_x_221:
[----:B0-----:R0:W1:Y:S02]  /*99c0*/  SYNCS.PHASECHK.TRANS64.TRYWAIT P0, [R9+URZ], R4 ;  /* 0x00000004090075a7 */ /* 0x001064000800017f */
[----:B-1----:R-:W-:Y:S05]  /*99d0*/  @!P0 NANOSLEEP.SYNCS 0x989680 ;  /* 0x009896800000895d */ /* 0x002fea0003900000 */
[----:B------:R-:W1:Y:S02]  /*99e0*/  @!P0 SYNCS.PHASECHK.TRANS64 P0, [R9+URZ], R4 ;  /* 0x00000004090085a7 */ /* 0x000e64000800007f */
[----:B-1----:R-:W-:Y:S05]  /*99f0*/  @!P0 BRA `(.L_x_221) ;  /* 0xfffffffc00f08947 */ /* 0x002fea000383ffff */
[----:B------:R-:W-:Y:S05]  /*9a00*/  BRA `(.L_x_246) ;  /* 0xfffffff400c47947 */ /* 0x000fea000383ffff */
.L_x_222:
[----:B0-----:R0:W1:Y:S02]  /*9a10*/  SYNCS.PHASECHK.TRANS64.TRYWAIT P0, [R6+URZ], R5 ;  /* 0x00000005060075a7 */ /* 0x001064000800017f */
[----:B-1----:R-:W-:Y:S05]  /*9a20*/  @!P0 NANOSLEEP.SYNCS 0x989680 ;  /* 0x009896800000895d */ /* 0x002fea0003900000 */
[----:B------:R-:W1:Y:S02]  /*9a30*/  @!P0 SYNCS.PHASECHK.TRANS64 P0, [R6+URZ], R5 ;  /* 0x00000005060085a7 */ /* 0x000e64000800007f */
[----:B-1----:R-:W-:Y:S05]  /*9a40*/  @!P0 BRA `(.L_x_222) ;  /* 0xfffffffc00f08947 */ /* 0x002fea000383ffff */
[----:B------:R-:W-:Y:S05]  /*9a50*/  BRA `(.L_x_247) ;  /* 0xfffffff400d47947 */ /* 0x000fea000383ffff */
.L_x_223:
[----:B0-----:R0:W1:Y:S02]  /*9a60*/  SYNCS.PHASECHK.TRANS64.TRYWAIT P0, [R9+URZ], R4 ;  /* 0x00000004090075a7 */ /* 0x001064000800017f */
[----:B-1----:R-:W-:Y:S05]  /*9a70*/  @!P0 NANOSLEEP.SYNCS 0x989680 ;  /* 0x009896800000895d */ /* 0x002fea0003900000 */
[----:B------:R-:W1:Y:S02]  /*9a80*/  @!P0 SYNCS.PHASECHK.TRANS64 P0, [R9+URZ], R4 ;  /* 0x00000004090085a7 */ /* 0x000e64000800007f */
[----:B-1----:R-:W-:Y:S05]  /*9a90*/  @!P0 BRA `(.L_x_223) ;  /* 0xfffffffc00f08947 */ /* 0x002fea000383ffff */
[----:B------:R-:W-:Y:S05]  /*9aa0*/  BRA `(.L_x_248) ;  /* 0xfffffff400e47947 */ /* 0x000fea000383ffff */
.L_x_224:
[----:B0-----:R0:W1:Y:S02]  /*9ab0*/  SYNCS.PHASECHK.TRANS64.TRYWAIT P0, [R6+URZ], R5 ;  /* 0x00000005060075a7 */ /* 0x001064000800017f */
[----:B-1----:R-:W-:Y:S05]  /*9ac0*/  @!P0 NANOSLEEP.SYNCS 0x989680 ;  /* 0x009896800000895d */ /* 0x002fea0003900000 */
[----:B------:R-:W1:Y:S02]  /*9ad0*/  @!P0 SYNCS.PHASECHK.TRANS64 P0, [R6+URZ], R5 ;  /* 0x00000005060085a7 */ /* 0x000e64000800007f */
[----:B-1----:R-:W-:Y:S05]  /*9ae0*/  @!P0 BRA `(.L_x_224) ;  /* 0xfffffffc00f08947 */ /* 0x002fea000383ffff */
[----:B------:R-:W-:Y:S05]  /*9af0*/  BRA `(.L_x_249) ;  /* 0xfffffff400f47947 */ /* 0x000fea000383ffff */
.L_x_225:
[----:B0-----:R0:W1:Y:S02]  /*9b00*/  SYNCS.PHASECHK.TRANS64.TRYWAIT P0, [R9+URZ], R4 ;  /* 0x00000004090075a7 */ /* 0x001064000800017f */
[----:B-1----:R-:W-:Y:S05]  /*9b10*/  @!P0 NANOSLEEP.SYNCS 0x989680 ;  /* 0x009896800000895d */ /* 0x002fea0003900000 */
[----:B------:R-:W1:Y:S02]  /*9b20*/  @!P0 SYNCS.PHASECHK.TRANS64 P0, [R9+URZ], R4 ;  /* 0x00000004090085a7 */ /* 0x000e64000800007f */
[----:B-1----:R-:W-:Y:S05]  /*9b30*/  @!P0 BRA `(.L_x_225) ;  /* 0xfffffffc00f08947 */ /* 0x002fea000383ffff */
[----:B------:R-:W-:Y:S05]  /*9b40*/  BRA `(.L_x_250) ;  /* 0xfffffff800047947 */ /* 0x000fea000383ffff */
.L_x_226:
[----:B-1----:R1:W2:Y:S02]  /*9b50*/  SYNCS.PHASECHK.TRANS64.TRYWAIT P0, [R6+URZ], R5 ;  /* 0x00000005060075a7 */ /* 0x0022a4000800017f */
[----:B--2---:R-:W-:Y:S05]  /*9b60*/  @!P0 NANOSLEEP.SYNCS 0x989680 ;  /* 0x009896800000895d */ /* 0x004fea0003900000 */
[----:B------:R-:W2:Y:S02]  /*9b70*/  @!P0 SYNCS.PHASECHK.TRANS64 P0, [R6+URZ], R5 ;  /* 0x00000005060085a7 */ /* 0x000ea4000800007f */
[----:B--2---:R-:W-:Y:S05]  /*9b80*/  @!P0 BRA `(.L_x_226) ;  /* 0xfffffffc00f08947 */ /* 0x004fea000383ffff */
[----:B------:R-:W-:Y:S05]  /*9b90*/  BRA `(.L_x_251) ;  /* 0xfffffff8000c7947 */ /* 0x000fea000383ffff */
.L_x_252:
[----:B------:R-:W-:-:S00]  /*9ba0*/  BRA `(.L_x_252) ;  /* 0xfffffffc00fc7947 */ /* 0x000fc0000383ffff */
[----:B------:R-:W-:-:S00]  /*9bb0*/  NOP ;  /* 0x0000000000007918 */ /* 0x000fc00000000000 */
        /* <DEDUP_REMOVED lines=12> */
.L_x_253:


//--------------------- .nv.global.init           --------------------------
	.section	.nv.global.init,"aw",@progbits
.nv.global.init:
	.type		$str$22,@object
	.size		$str$22,($str$23 - $str$22)
$str$22:
        /*0000*/ 	.byte	0x6b, 0x5f, 0x74, 0x69, 0x6c, 0x65, 0x5f, 0x63, 0x6f, 0x75, 0x6e, 0x74, 0x20, 0x3e, 0x3d, 0x20
        /*0010*/ 	.byte	0x31, 0x00
	.type		$str$23,@object
	.size		$str$23,(__unnamed_1 - $str$23)
$str$23:
        /*0012*/ 	.byte	0x2f, 0x74, 0x6d, 0x70, 0x2f, 0x63, 0x75, 0x74, 0x6c, 0x61, 0x73, 0x73, 0x5f, 0x73, 0x77, 0x65
        /*0022*/ 	.byte	0x65, 0x70, 0x5f, 0x73, 0x72, 0x63, 0x2f, 0x69, 0x6e, 0x63, 0x6c, 0x75, 0x64, 0x65, 0x2f, 0x63
        /*0032*/ 	.byte	0x75, 0x74, 0x6c, 0x61, 0x73, 0x73, 0x2f, 0x67, 0x65, 0x6d, 0x6d, 0x2f, 0x63, 0x6f, 0x6c, 0x6c
        /*0042*/ 	.byte	0x65, 0x63, 0x74, 0x69, 0x76, 0x65, 0x2f, 0x73, 0x6d, 0x39, 0x30, 0x5f, 0x6d, 0x6d, 0x61, 0x5f
        /*0052*/ 	.byte	0x74, 0x6d, 0x61, 0x5f, 0x67, 0x6d, 0x6d, 0x61, 0x5f, 0x73, 0x73, 0x5f, 0x77, 0x61, 0x72, 0x70
        /*0062*/ 	.byte	0x73, 0x70, 0x65, 0x63, 0x69, 0x61, 0x6c, 0x69, 0x7a, 0x65, 0x64, 0x2e, 0x68, 0x70, 0x70, 0x00
	.type		__unnamed_1,@object
	.size		__unnamed_1,(.L_0 - __unnamed_1)
__unnamed_1:
        /*0072*/ 	.byte	0x76, 0x6f, 0x69, 0x64, 0x20, 0x63, 0x75, 0x74, 0x6c, 0x61, 0x73, 0x73, 0x3a, 0x3a, 0x67, 0x65
        /* <DEDUP_REMOVED lines=180> */
        /*0bc2*/ 	.byte	0x00
.L_0:


//--------------------- .nv.shared._ZN7cutlass13device_kernelINS_4gemm6kernel13GemmUniversalIN4cute5tupleIJiiiiEEENS1_10collective13CollectiveMmaINS1_34MainloopSm90TmaGmmaWarpSpecializedILi16ENS5_IJNS4_1CILi1EEESB_SB_EEENS1_32KernelTmaWarpSpecializedPingpongEEENS5_IJNSA_ILi64EEENSA_ILi160EEENSA_ILi32EEEEEENS_10bfloat16_tENS5_IJlSB_lEEESJ_SK_NS4_8TiledMMAINS4_8MMA_AtomIJNS4_4SM904GMMA27MMA_64x32x16_F32BF16BF16_SSILNSO_5MajorE0ELSQ_0ELNSO_7ScaleInE1ELSR_1EEEEEENS4_6LayoutISC_NS5_IJNSA_ILi0EEESV_SV_EEEEENS5_IJNS4_10UnderscoreESY_SY_EEEEENS4_13SM90_TMA_LOADENS4_14ComposedLayoutINS4_7SwizzleILi2ELi4ELi3EEENS4_18smem_ptr_flag_bitsILi16EEENSU_INS5_IJNSA_ILi8EEESH_EEENS5_IJSH_SB_EEEEEEEvNS4_8identityES11_S1B_vS1C_EENS_8epilogue10collective6detail29Sm90TmaWarpSpecializedAdapterINS1F_15DefaultEpilogueISJ_SK_SK_NS1E_6thread17LinearCombinationISJ_Li1EffLNS1J_9ScaleType4KindE0ELNS_15FloatRoundStyleE2ESJ_EENS1_15EpilogueDefaultEEEEEvvEEEEvNT_6ParamsE --------------------------
	.section	.nv.shared._ZN7cutlass13device_kernelINS_4gemm6kernel13GemmUniversalIN4cute5tupleIJiiiiEEENS1_10collective13CollectiveMmaINS1_34MainloopSm90TmaGmmaWarpSpecializedILi16ENS5_IJNS4_1CILi1EEESB_SB_EEENS1_32KernelTmaWarpSpecializedPingpongEEENS5_IJNSA_ILi64EEENSA_ILi160EEENSA_ILi32EEEEEENS_10bfloat16_tENS5_IJlSB_lEEESJ_SK_NS4_8TiledMMAINS4_8MMA_AtomIJNS4_4SM904GMMA27MMA_64x32x16_F32BF16BF16_SSILNSO_5MajorE0ELSQ_0ELNSO_7ScaleInE1ELSR_1EEEEEENS4_6LayoutISC_NS5_IJNSA_ILi0EEESV_SV_EEEEENS5_IJNS4_10UnderscoreESY_SY_EEEEENS4_13SM90_TMA_LOADENS4_14ComposedLayoutINS4_7SwizzleILi2ELi4ELi3EEENS4_18smem_ptr_flag_bitsILi16EEENSU_INS5_IJNSA_ILi8EEESH_EEENS5_IJSH_SB_EEEEEEEvNS4_8identityES11_S1B_vS1C_EENS_8epilogue10collective6detail29Sm90TmaWarpSpecializedAdapterINS1F_15DefaultEpilogueISJ_SK_SK_NS1E_6thread17LinearCombinationISJ_Li1EffLNS1J_9ScaleType4KindE0ELNS_15FloatRoundStyleE2ESJ_EENS1_15EpilogueDefaultEEEEEvvEEEEvNT_6ParamsE,"aw",@nobits
	.sectionflags	@""
	.align	16
	.zero		1024


//--------------------- .nv.shared.reserved.0     --------------------------
	.section	.nv.shared.reserved.0,"aw",@nobits
	.weak		__nv_reservedSMEM_offset_0_alias
	.size		__nv_reservedSMEM_offset_0_alias, 0, 0
	.other		__nv_reservedSMEM_offset_0_alias,@"STO_CUDA_RESERVED_SHARED STV_DEFAULT"
__nv_reservedSMEM_offset_0_alias:
	.zero		0


//--------------------- .nv.global                --------------------------
	.section	.nv.global,"aw",@nobits
.nv.global:
	.type		_ZN39_INTERNAL_5b879e23_4_k_cu_6ee5ce8a_73444cute1_E,@object
	.size		_ZN39_INTERNAL_5b879e23_4_k_cu_6ee5ce8a_73444cute1_E,(_ZN39_INTERNAL_5b879e23_4_k_cu_6ee5ce8a_73444cuda3std3__45__cpo6cbeginE - _ZN39_INTERNAL_5b879e23_4_k_cu_6ee5ce8a_73444cute1_E)
_ZN39_INTERNAL_5b879e23_4_k_cu_6ee5ce8a_73444cute1_E:
	.zero		1
	.type		_ZN39_INTERNAL_5b879e23_4_k_cu_6ee5ce8a_73444cuda3std3__45__cpo6cbeginE,@object
	.size		_ZN39_INTERNAL_5b879e23_4_k_cu_6ee5ce8a_73444cuda3std3__45__cpo6cbeginE,(_ZN39_INTERNAL_5b879e23_4_k_cu_6ee5ce8a_73444cuda3std3__48in_placeE - _ZN39_INTERNAL_5b879e23_4_k_cu_6ee5ce8a_73444cuda3std3__45__cpo6cbeginE)
_ZN39_INTERNAL_5b879e23_4_k_cu_6ee5ce8a_73444cuda3std3__45__cpo6cbeginE:
	.zero		1
	.type		_ZN39_INTERNAL_5b879e23_4_k_cu_6ee5ce8a_73444cuda3std3__48in_placeE,@object
	.size		_ZN39_INTERNAL_5b879e23_4_k_cu_6ee5ce8a_73444cuda3std3__48in_placeE,(_ZN39_INTERNAL_5b879e23_4_k_cu_6ee5ce8a_73444cuda3std6ranges3__45__cpo9iter_moveE - _ZN39_INTERNAL_5b879e23_4_k_cu_6ee5ce8a_73444cuda3std3__48in_placeE)
_ZN39_INTERNAL_5b879e23_4_k_cu_6ee5ce8a_73444cuda3std3__48in_placeE:
	.zero		1
	.type		_ZN39_INTERNAL_5b879e23_4_k_cu_6ee5ce8a_73444cuda3std6ranges3__45__cpo9iter_moveE,@object
	.size		_ZN39_INTERNAL_5b879e23_4_k_cu_6ee5ce8a_73444cuda3std6ranges3__45__cpo9iter_moveE,(_ZN39_INTERNAL_5b879e23_4_k_cu_6ee5ce8a_73444cuda3std3__45__cpo5beginE - _ZN39_INTERNAL_5b879e23_4_k_cu_6ee5ce8a_73444cuda3std6ranges3__45__cpo9iter_moveE)
_ZN39_INTERNAL_5b879e23_4_k_cu_6ee5ce8a_73444cuda3std6ranges3__45__cpo9iter_moveE:
	.zero		1
	.type		_ZN39_INTERNAL_5b879e23_4_k_cu_6ee5ce8a_73444cuda3std3__45__cpo5beginE,@object
	.size		_ZN39_INTERNAL_5b879e23_4_k_cu_6ee5ce8a_73444cuda3std3__45__cpo5beginE,(_ZN39_INTERNAL_5b879e23_4_k_cu_6ee5ce8a_73444cuda3std3__441_GLOBAL__N__5b879e23_4_k_cu_6ee5ce8a_73446ignoreE - _ZN39_INTERNAL_5b879e23_4_k_cu_6ee5ce8a_73444cuda3std3__45__cpo5beginE)
_ZN39_INTERNAL_5b879e23_4_k_cu_6ee5ce8a_73444cuda3std3__45__cpo5beginE:
	.zero		1
	.type		_ZN39_INTERNAL_5b879e23_4_k_cu_6ee5ce8a_73444cuda3std3__441_GLOBAL__N__5b879e23_4_k_cu_6ee5ce8a_73446ignoreE,@object
	.size		_ZN39_INTERNAL_5b879e23_4_k_cu_6ee5ce8a_73444cuda3std3__441_GLOBAL__N__5b879e23_4_k_cu_6ee5ce8a_73446ignoreE,(_ZN39_INTERNAL_5b879e23_4_k_cu_6ee5ce8a_73444cute7productE - _ZN39_INTERNAL_5b879e23_4_k_cu_6ee5ce8a_73444cuda3std3__441_GLOBAL__N__5b879e23_4_k_cu_6ee5ce8a_73446ignoreE)
_ZN39_INTERNAL_5b879e23_4_k_cu_6ee5ce8a_73444cuda3std3__441_GLOBAL__N__5b879e23_4_k_cu_6ee5ce8a_73446ignoreE:
	.zero		1
	.type		_ZN39_INTERNAL_5b879e23_4_k_cu_6ee5ce8a_73444cute7productE,@object
	.size		_ZN39_INTERNAL_5b879e23_4_k_cu_6ee5ce8a_73444cute7productE,(_ZN39_INTERNAL_5b879e23_4_k_cu_6ee5ce8a_73444cuda3std3__45__cpo3endE - _ZN39_INTERNAL_5b879e23_4_k_cu_6ee5ce8a_73444cute7productE)
_ZN39_INTERNAL_5b879e23_4_k_cu_6ee5ce8a_73444cute7productE:
	.zero		1
	.type		_ZN39_INTERNAL_5b879e23_4_k_cu_6ee5ce8a_73444cuda3std3__45__cpo3endE,@object
	.size		_ZN39_INTERNAL_5b879e23_4_k_cu_6ee5ce8a_73444cuda3std3__45__cpo3endE,(_ZN39_INTERNAL_5b879e23_4_k_cu_6ee5ce8a_73444cuda3std3__419piecewise_constructE - _ZN39_INTERNAL_5b879e23_4_k_cu_6ee5ce8a_73444cuda3std3__45__cpo3endE)
_ZN39_INTERNAL_5b879e23_4_k_cu_6ee5ce8a_73444cuda3std3__45__cpo3endE:
	.zero		1
	.type		_ZN39_INTERNAL_5b879e23_4_k_cu_6ee5ce8a_73444cuda3std3__419piecewise_constructE,@object
	.size		_ZN39_INTERNAL_5b879e23_4_k_cu_6ee5ce8a_73444cuda3std3__419piecewise_constructE,(_ZN39_INTERNAL_5b879e23_4_k_cu_6ee5ce8a_73444cuda3std3__45__cpo4cendE - _ZN39_INTERNAL_5b879e23_4_k_cu_6ee5ce8a_73444cuda3std3__419piecewise_constructE)
_ZN39_INTERNAL_5b879e23_4_k_cu_6ee5ce8a_73444cuda3std3__419piecewise_constructE:
	.zero		1
	.type		_ZN39_INTERNAL_5b879e23_4_k_cu_6ee5ce8a_73444cuda3std3__45__cpo4cendE,@object
	.size		_ZN39_INTERNAL_5b879e23_4_k_cu_6ee5ce8a_73444cuda3std3__45__cpo4cendE,(_ZN39_INTERNAL_5b879e23_4_k_cu_6ee5ce8a_73444cuda3std6ranges3__45__cpo4swapE - _ZN39_INTERNAL_5b879e23_4_k_cu_6ee5ce8a_73444cuda3std3__45__cpo4cendE)
_ZN39_INTERNAL_5b879e23_4_k_cu_6ee5ce8a_73444cuda3std3__45__cpo4cendE:
	.zero		1
	.type		_ZN39_INTERNAL_5b879e23_4_k_cu_6ee5ce8a_73444cuda3std6ranges3__45__cpo4swapE,@object
	.size		_ZN39_INTERNAL_5b879e23_4_k_cu_6ee5ce8a_73444cuda3std6ranges3__45__cpo4swapE,(.L_8 - _ZN39_INTERNAL_5b879e23_4_k_cu_6ee5ce8a_73444cuda3std6ranges3__45__cpo4swapE)
_ZN39_INTERNAL_5b879e23_4_k_cu_6ee5ce8a_73444cuda3std6ranges3__45__cpo4swapE:
	.zero		1
.L_8:


//--------------------- .nv.constant0._ZN7cutlass13device_kernelINS_4gemm6kernel13GemmUniversalIN4cute5tupleIJiiiiEEENS1_10collective13CollectiveMmaINS1_34MainloopSm90TmaGmmaWarpSpecializedILi16ENS5_IJNS4_1CILi1EEESB_SB_EEENS1_32KernelTmaWarpSpecializedPingpongEEENS5_IJNSA_ILi64EEENSA_ILi160EEENSA_ILi32EEEEEENS_10bfloat16_tENS5_IJlSB_lEEESJ_SK_NS4_8TiledMMAINS4_8MMA_AtomIJNS4_4SM904GMMA27MMA_64x32x16_F32BF16BF16_SSILNSO_5MajorE0ELSQ_0ELNSO_7ScaleInE1ELSR_1EEEEEENS4_6LayoutISC_NS5_IJNSA_ILi0EEESV_SV_EEEEENS5_IJNS4_10UnderscoreESY_SY_EEEEENS4_13SM90_TMA_LOADENS4_14ComposedLayoutINS4_7SwizzleILi2ELi4ELi3EEENS4_18smem_ptr_flag_bitsILi16EEENSU_INS5_IJNSA_ILi8EEESH_EEENS5_IJSH_SB_EEEEEEEvNS4_8identityES11_S1B_vS1C_EENS_8epilogue10collective6detail29Sm90TmaWarpSpecializedAdapterINS1F_15DefaultEpilogueISJ_SK_SK_NS1E_6thread17LinearCombinationISJ_Li1EffLNS1J_9ScaleType4KindE0ELNS_15FloatRoundStyleE2ESJ_EENS1_15EpilogueDefaultEEEEEvvEEEEvNT_6ParamsE --------------------------
	.section	.nv.constant0._ZN7cutlass13device_kernelINS_4gemm6kernel13GemmUniversalIN4cute5tupleIJiiiiEEENS1_10collective13CollectiveMmaINS1_34MainloopSm90TmaGmmaWarpSpecializedILi16ENS5_IJNS4_1CILi1EEESB_SB_EEENS1_32KernelTmaWarpSpecializedPingpongEEENS5_IJNSA_ILi64EEENSA_ILi160EEENSA_ILi32EEEEEENS_10bfloat16_tENS5_IJlSB_lEEESJ_SK_NS4_8TiledMMAINS4_8MMA_AtomIJNS4_4SM904GMMA27MMA_64x32x16_F32BF16BF16_SSILNSO_5MajorE0ELSQ_0ELNSO_7ScaleInE1ELSR_1EEEEEENS4_6LayoutISC_NS5_IJNSA_ILi0EEESV_SV_EEEEENS5_IJNS4_10UnderscoreESY_SY_EEEEENS4_13SM90_TMA_LOADENS4_14ComposedLayoutINS4_7SwizzleILi2ELi4ELi3EEENS4_18smem_ptr_flag_bitsILi16EEENSU_INS5_IJNSA_ILi8EEESH_EEENS5_IJSH_SB_EEEEEEEvNS4_8identityES11_S1B_vS1C_EENS_8epilogue10collective6detail29Sm90TmaWarpSpecializedAdapterINS1F_15DefaultEpilogueISJ_SK_SK_NS1E_6thread17LinearCombinationISJ_Li1EffLNS1J_9ScaleType4KindE0ELNS_15FloatRoundStyleE2ESJ_EENS1_15EpilogueDefaultEEEEEvvEEEEvNT_6ParamsE,"a",@progbits
	.sectionflags	@""
	.align	4
.nv.constant0._ZN7cutlass13device_kernelINS_4gemm6kernel13GemmUniversalIN4cute5tupleIJiiiiEEENS1_10collective13CollectiveMmaINS1_34MainloopSm90TmaGmmaWarpSpecializedILi16ENS5_IJNS4_1CILi1EEESB_SB_EEENS1_32KernelTmaWarpSpecializedPingpongEEENS5_IJNSA_ILi64EEENSA_ILi160EEENSA_ILi32EEEEEENS_10bfloat16_tENS5_IJlSB_lEEESJ_SK_NS4_8TiledMMAINS4_8MMA_AtomIJNS4_4SM904GMMA27MMA_64x32x16_F32BF16BF16_SSILNSO_5MajorE0ELSQ_0ELNSO_7ScaleInE1ELSR_1EEEEEENS4_6LayoutISC_NS5_IJNSA_ILi0EEESV_SV_EEEEENS5_IJNS4_10UnderscoreESY_SY_EEEEENS4_13SM90_TMA_LOADENS4_14ComposedLayoutINS4_7SwizzleILi2ELi4ELi3EEENS4_18smem_ptr_flag_bitsILi16EEENSU_INS5_IJNSA_ILi8EEESH_EEENS5_IJSH_SB_EEEEEEEvNS4_8identityES11_S1B_vS1C_EENS_8epilogue10collective6detail29Sm90TmaWarpSpecializedAdapterINS1F_15DefaultEpilogueISJ_SK_SK_NS1E_6thread17LinearCombinationISJ_Li1EffLNS1J_9ScaleType4KindE0ELNS_15FloatRoundStyleE2ESJ_EENS1_15EpilogueDefaultEEEEEvvEEEEvNT_6ParamsE:
	.zero		1664


//--------------------- SYMBOLS --------------------------

	.type		.nv.reservedSmem.offset0,@object
	.size		.nv.reservedSmem.offset0,0x4
	.type		__assertfail,@function
